//
// Generated by NVIDIA NVVM Compiler
//
// Compiler Build ID: CL-36424714
// Cuda compilation tools, release 13.0, V13.0.88
// Based on NVVM 20.0.0
//

.version 9.0
.target sm_100
.address_size 64

	// .globl	gemm_kernel0
// _ZZ12gemm_kernel0E10LHS_shared has been demoted
// _ZZ12gemm_kernel0E10RHS_shared has been demoted

.visible .entry gemm_kernel0(
	.param .u64 .ptr .align 1 gemm_kernel0_param_0,
	.param .u64 .ptr .align 1 gemm_kernel0_param_1,
	.param .u64 .ptr .align 1 gemm_kernel0_param_2
)
{
	.local .align 16 .b8 	__local_depot0[64];
	.reg .b64 	%SP;
	.reg .b64 	%SPL;
	.reg .pred 	%p<83>;
	.reg .b32 	%r<100>;
	.reg .b32 	%f<709>;
	.reg .b64 	%rd<35>;
	// demoted variable
	.shared .align 4 .b8 _ZZ12gemm_kernel0E10LHS_shared[16256];
	// demoted variable
	.shared .align 4 .b8 _ZZ12gemm_kernel0E10RHS_shared[16000];
	mov.u64 	%SPL, __local_depot0;
	ld.param.u64 	%rd16, [gemm_kernel0_param_0];
	ld.param.u64 	%rd17, [gemm_kernel0_param_1];
	cvta.to.global.u64 	%rd1, %rd16;
	cvta.to.global.u64 	%rd2, %rd17;
	add.u64 	%rd3, %SPL, 0;
	mov.u32 	%r1, %tid.y;
	shl.b32 	%r2, %r1, 2;
	mov.u32 	%r27, %ctaid.x;
	shl.b32 	%r3, %r27, 17;
	shl.b32 	%r28, %r1, 12;
	mov.u32 	%r4, %tid.x;
	or.b32  	%r29, %r28, %r4;
	add.s32 	%r5, %r29, %r3;
	mad.lo.s32 	%r30, %r1, -3968, %r29;
	shl.b32 	%r31, %r4, 2;
	mov.u32 	%r32, %ctaid.y;
	shl.b32 	%r6, %r32, 7;
	add.s32 	%r7, %r6, %r31;
	shl.b32 	%r33, %r1, 10;
	add.s32 	%r8, %r7, %r33;
	mad.lo.s32 	%r34, %r1, 125, %r31;
	shl.b32 	%r35, %r4, 9;
	mov.u32 	%r36, _ZZ12gemm_kernel0E10LHS_shared;
	add.s32 	%r9, %r36, %r35;
	shl.b32 	%r37, %r30, 2;
	add.s32 	%r10, %r36, %r37;
	shl.b32 	%r38, %r34, 2;
	mov.u32 	%r39, _ZZ12gemm_kernel0E10RHS_shared;
	add.s32 	%r11, %r39, %r38;
	shl.b32 	%r40, %r1, 4;
	add.s32 	%r12, %r39, %r40;
	mov.b32 	%r94, 0;
	mov.pred 	%p82, -1;
$L__BB0_1:
	mov.pred 	%p1, %p82;
	shl.b32 	%r42, %r1, 10;
	add.s32 	%r43, %r42, %r6;
	shl.b32 	%r44, %r4, 2;
	add.s32 	%r45, %r43, %r44;
	mul.wide.u32 	%rd19, %r45, 4;
	add.s64 	%rd20, %rd19, %rd2;
	add.s64 	%rd34, %rd20, 8;
	setp.lt.u32 	%p7, %r1, 31;
	setp.lt.u32 	%p8, %r1, 32;
	shl.b32 	%r46, %r94, 2;
	mov.u32 	%r47, %ctaid.x;
	shl.b32 	%r48, %r47, 7;
	add.s32 	%r49, %r48, %r2;
	add.s32 	%r51, %r49, %r94;
	mul.wide.u32 	%rd21, %r46, 4;
	add.s64 	%rd5, %rd3, %rd21;
	mov.b32 	%r96, 0;
	st.local.u32 	[%rd5], %r96;
	st.local.u32 	[%rd5+32], %r96;
	setp.lt.u32 	%p9, %r51, 1024;
	and.pred  	%p2, %p8, %p9;
	shl.b32 	%r14, %r94, 10;
	setp.lt.u32 	%p10, %r51, 1023;
	and.pred  	%p3, %p8, %p10;
	setp.lt.u32 	%p11, %r51, 1022;
	and.pred  	%p4, %p8, %p11;
	setp.lt.u32 	%p12, %r51, 1021;
	and.pred  	%p5, %p7, %p12;
	add.s32 	%r52, %r4, %r3;
	shl.b32 	%r53, %r1, 12;
	add.s32 	%r54, %r52, %r53;
	add.s32 	%r95, %r54, %r14;
	mov.f32 	%f701, 0f00000000;
	mov.f32 	%f702, %f701;
$L__BB0_2:
	mul.wide.s32 	%rd22, %r95, 4;
	add.s64 	%rd23, %rd1, %rd22;
	add.s64 	%rd7, %rd23, 8192;
	bar.sync 	0;
	not.pred 	%p13, %p2;
	@%p13 bra 	$L__BB0_4;
	ld.global.nc.f32 	%f18, [%rd7+-8192];
	st.shared.f32 	[%r10], %f18;
$L__BB0_4:
	not.pred 	%p14, %p3;
	@%p14 bra 	$L__BB0_6;
	ld.global.nc.f32 	%f19, [%rd7+-4096];
	st.shared.f32 	[%r10+128], %f19;
$L__BB0_6:
	not.pred 	%p15, %p4;
	@%p15 bra 	$L__BB0_8;
	ld.global.nc.f32 	%f20, [%rd7];
	st.shared.f32 	[%r10+256], %f20;
$L__BB0_8:
	not.pred 	%p16, %p5;
	@%p16 bra 	$L__BB0_10;
	ld.global.nc.f32 	%f21, [%rd7+4096];
	st.shared.f32 	[%r10+384], %f21;
$L__BB0_10:
	setp.gt.u32 	%p17, %r4, 31;
	setp.gt.u32 	%p18, %r7, 1023;
	or.pred  	%p19, %p17, %p18;
	@%p19 bra 	$L__BB0_12;
	ld.global.nc.f32 	%f22, [%rd34+-8];
	st.shared.f32 	[%r11], %f22;
$L__BB0_12:
	setp.gt.u32 	%p20, %r4, 30;
	setp.gt.u32 	%p21, %r7, 1022;
	or.pred  	%p22, %p20, %p21;
	@%p22 bra 	$L__BB0_14;
	ld.global.nc.f32 	%f23, [%rd34+-4];
	st.shared.f32 	[%r11+4], %f23;
$L__BB0_14:
	setp.gt.u32 	%p23, %r4, 30;
	setp.gt.u32 	%p24, %r7, 1021;
	or.pred  	%p25, %p23, %p24;
	@%p25 bra 	$L__BB0_16;
	ld.global.nc.f32 	%f24, [%rd34];
	st.shared.f32 	[%r11+8], %f24;
$L__BB0_16:
	setp.gt.u32 	%p26, %r4, 30;
	setp.gt.u32 	%p27, %r7, 1020;
	or.pred  	%p28, %p26, %p27;
	@%p28 bra 	$L__BB0_18;
	ld.global.nc.f32 	%f25, [%rd34+4];
	st.shared.f32 	[%r11+12], %f25;
$L__BB0_18:
	bar.sync 	0;
	ld.shared.f32 	%f26, [%r9];
	ld.shared.f32 	%f27, [%r9+256];
	ld.shared.f32 	%f28, [%r12];
	fma.rn.f32 	%f29, %f26, %f28, %f702;
	fma.rn.f32 	%f30, %f27, %f28, %f701;
	ld.shared.f32 	%f31, [%r9+4];
	ld.shared.f32 	%f32, [%r9+260];
	ld.shared.f32 	%f33, [%r12+500];
	fma.rn.f32 	%f34, %f31, %f33, %f29;
	fma.rn.f32 	%f35, %f32, %f33, %f30;
	ld.shared.f32 	%f36, [%r9+8];
	ld.shared.f32 	%f37, [%r9+264];
	ld.shared.f32 	%f38, [%r12+1000];
	fma.rn.f32 	%f39, %f36, %f38, %f34;
	fma.rn.f32 	%f40, %f37, %f38, %f35;
	ld.shared.f32 	%f41, [%r9+12];
	ld.shared.f32 	%f42, [%r9+268];
	ld.shared.f32 	%f43, [%r12+1500];
	fma.rn.f32 	%f44, %f41, %f43, %f39;
	fma.rn.f32 	%f45, %f42, %f43, %f40;
	ld.shared.f32 	%f46, [%r9+16];
	ld.shared.f32 	%f47, [%r9+272];
	ld.shared.f32 	%f48, [%r12+2000];
	fma.rn.f32 	%f49, %f46, %f48, %f44;
	fma.rn.f32 	%f50, %f47, %f48, %f45;
	ld.shared.f32 	%f51, [%r9+20];
	ld.shared.f32 	%f52, [%r9+276];
	ld.shared.f32 	%f53, [%r12+2500];
	fma.rn.f32 	%f54, %f51, %f53, %f49;
	fma.rn.f32 	%f55, %f52, %f53, %f50;
	ld.shared.f32 	%f56, [%r9+24];
	ld.shared.f32 	%f57, [%r9+280];
	ld.shared.f32 	%f58, [%r12+3000];
	fma.rn.f32 	%f59, %f56, %f58, %f54;
	fma.rn.f32 	%f60, %f57, %f58, %f55;
	ld.shared.f32 	%f61, [%r9+28];
	ld.shared.f32 	%f62, [%r9+284];
	ld.shared.f32 	%f63, [%r12+3500];
	fma.rn.f32 	%f64, %f61, %f63, %f59;
	fma.rn.f32 	%f65, %f62, %f63, %f60;
	ld.shared.f32 	%f66, [%r9+32];
	ld.shared.f32 	%f67, [%r9+288];
	ld.shared.f32 	%f68, [%r12+4000];
	fma.rn.f32 	%f69, %f66, %f68, %f64;
	fma.rn.f32 	%f70, %f67, %f68, %f65;
	ld.shared.f32 	%f71, [%r9+36];
	ld.shared.f32 	%f72, [%r9+292];
	ld.shared.f32 	%f73, [%r12+4500];
	fma.rn.f32 	%f74, %f71, %f73, %f69;
	fma.rn.f32 	%f75, %f72, %f73, %f70;
	ld.shared.f32 	%f76, [%r9+40];
	ld.shared.f32 	%f77, [%r9+296];
	ld.shared.f32 	%f78, [%r12+5000];
	fma.rn.f32 	%f79, %f76, %f78, %f74;
	fma.rn.f32 	%f80, %f77, %f78, %f75;
	ld.shared.f32 	%f81, [%r9+44];
	ld.shared.f32 	%f82, [%r9+300];
	ld.shared.f32 	%f83, [%r12+5500];
	fma.rn.f32 	%f84, %f81, %f83, %f79;
	fma.rn.f32 	%f85, %f82, %f83, %f80;
	ld.shared.f32 	%f86, [%r9+48];
	ld.shared.f32 	%f87, [%r9+304];
	ld.shared.f32 	%f88, [%r12+6000];
	fma.rn.f32 	%f89, %f86, %f88, %f84;
	fma.rn.f32 	%f90, %f87, %f88, %f85;
	ld.shared.f32 	%f91, [%r9+52];
	ld.shared.f32 	%f92, [%r9+308];
	ld.shared.f32 	%f93, [%r12+6500];
	fma.rn.f32 	%f94, %f91, %f93, %f89;
	fma.rn.f32 	%f95, %f92, %f93, %f90;
	ld.shared.f32 	%f96, [%r9+56];
	ld.shared.f32 	%f97, [%r9+312];
	ld.shared.f32 	%f98, [%r12+7000];
	fma.rn.f32 	%f99, %f96, %f98, %f94;
	fma.rn.f32 	%f100, %f97, %f98, %f95;
	ld.shared.f32 	%f101, [%r9+60];
	ld.shared.f32 	%f102, [%r9+316];
	ld.shared.f32 	%f103, [%r12+7500];
	fma.rn.f32 	%f104, %f101, %f103, %f99;
	fma.rn.f32 	%f105, %f102, %f103, %f100;
	ld.shared.f32 	%f106, [%r9+64];
	ld.shared.f32 	%f107, [%r9+320];
	ld.shared.f32 	%f108, [%r12+8000];
	fma.rn.f32 	%f109, %f106, %f108, %f104;
	fma.rn.f32 	%f110, %f107, %f108, %f105;
	ld.shared.f32 	%f111, [%r9+68];
	ld.shared.f32 	%f112, [%r9+324];
	ld.shared.f32 	%f113, [%r12+8500];
	fma.rn.f32 	%f114, %f111, %f113, %f109;
	fma.rn.f32 	%f115, %f112, %f113, %f110;
	ld.shared.f32 	%f116, [%r9+72];
	ld.shared.f32 	%f117, [%r9+328];
	ld.shared.f32 	%f118, [%r12+9000];
	fma.rn.f32 	%f119, %f116, %f118, %f114;
	fma.rn.f32 	%f120, %f117, %f118, %f115;
	ld.shared.f32 	%f121, [%r9+76];
	ld.shared.f32 	%f122, [%r9+332];
	ld.shared.f32 	%f123, [%r12+9500];
	fma.rn.f32 	%f124, %f121, %f123, %f119;
	fma.rn.f32 	%f125, %f122, %f123, %f120;
	ld.shared.f32 	%f126, [%r9+80];
	ld.shared.f32 	%f127, [%r9+336];
	ld.shared.f32 	%f128, [%r12+10000];
	fma.rn.f32 	%f129, %f126, %f128, %f124;
	fma.rn.f32 	%f130, %f127, %f128, %f125;
	ld.shared.f32 	%f131, [%r9+84];
	ld.shared.f32 	%f132, [%r9+340];
	ld.shared.f32 	%f133, [%r12+10500];
	fma.rn.f32 	%f134, %f131, %f133, %f129;
	fma.rn.f32 	%f135, %f132, %f133, %f130;
	ld.shared.f32 	%f136, [%r9+88];
	ld.shared.f32 	%f137, [%r9+344];
	ld.shared.f32 	%f138, [%r12+11000];
	fma.rn.f32 	%f139, %f136, %f138, %f134;
	fma.rn.f32 	%f140, %f137, %f138, %f135;
	ld.shared.f32 	%f141, [%r9+92];
	ld.shared.f32 	%f142, [%r9+348];
	ld.shared.f32 	%f143, [%r12+11500];
	fma.rn.f32 	%f144, %f141, %f143, %f139;
	fma.rn.f32 	%f145, %f142, %f143, %f140;
	ld.shared.f32 	%f146, [%r9+96];
	ld.shared.f32 	%f147, [%r9+352];
	ld.shared.f32 	%f148, [%r12+12000];
	fma.rn.f32 	%f149, %f146, %f148, %f144;
	fma.rn.f32 	%f150, %f147, %f148, %f145;
	ld.shared.f32 	%f151, [%r9+100];
	ld.shared.f32 	%f152, [%r9+356];
	ld.shared.f32 	%f153, [%r12+12500];
	fma.rn.f32 	%f154, %f151, %f153, %f149;
	fma.rn.f32 	%f155, %f152, %f153, %f150;
	ld.shared.f32 	%f156, [%r9+104];
	ld.shared.f32 	%f157, [%r9+360];
	ld.shared.f32 	%f158, [%r12+13000];
	fma.rn.f32 	%f159, %f156, %f158, %f154;
	fma.rn.f32 	%f160, %f157, %f158, %f155;
	ld.shared.f32 	%f161, [%r9+108];
	ld.shared.f32 	%f162, [%r9+364];
	ld.shared.f32 	%f163, [%r12+13500];
	fma.rn.f32 	%f164, %f161, %f163, %f159;
	fma.rn.f32 	%f165, %f162, %f163, %f160;
	ld.shared.f32 	%f166, [%r9+112];
	ld.shared.f32 	%f167, [%r9+368];
	ld.shared.f32 	%f168, [%r12+14000];
	fma.rn.f32 	%f169, %f166, %f168, %f164;
	fma.rn.f32 	%f170, %f167, %f168, %f165;
	ld.shared.f32 	%f171, [%r9+116];
	ld.shared.f32 	%f172, [%r9+372];
	ld.shared.f32 	%f173, [%r12+14500];
	fma.rn.f32 	%f174, %f171, %f173, %f169;
	fma.rn.f32 	%f175, %f172, %f173, %f170;
	ld.shared.f32 	%f176, [%r9+120];
	ld.shared.f32 	%f177, [%r9+376];
	ld.shared.f32 	%f178, [%r12+15000];
	fma.rn.f32 	%f179, %f176, %f178, %f174;
	fma.rn.f32 	%f180, %f177, %f178, %f175;
	ld.shared.f32 	%f181, [%r9+124];
	ld.shared.f32 	%f182, [%r9+380];
	ld.shared.f32 	%f183, [%r12+15500];
	fma.rn.f32 	%f702, %f181, %f183, %f179;
	fma.rn.f32 	%f701, %f182, %f183, %f180;
	st.local.f32 	[%rd5], %f702;
	st.local.f32 	[%rd5+32], %f701;
	add.s32 	%r96, %r96, 1;
	add.s32 	%r95, %r95, 32;
	add.s64 	%rd34, %rd34, 131072;
	setp.ne.s32 	%p29, %r96, 32;
	@%p29 bra 	$L__BB0_2;
	mov.b32 	%r97, 0;
	st.local.u32 	[%rd5+4], %r97;
	st.local.u32 	[%rd5+36], %r97;
	mov.f32 	%f703, 0f00000000;
	mov.f32 	%f704, %f703;
$L__BB0_20:
	bar.sync 	0;
	shl.b32 	%r60, %r97, 5;
	add.s32 	%r61, %r5, %r60;
	add.s32 	%r62, %r61, %r14;
	mul.wide.s32 	%rd24, %r62, 4;
	add.s64 	%rd9, %rd1, %rd24;
	@%p13 bra 	$L__BB0_22;
	ld.global.nc.f32 	%f185, [%rd9];
	st.shared.f32 	[%r10], %f185;
$L__BB0_22:
	@%p14 bra 	$L__BB0_24;
	ld.global.nc.f32 	%f186, [%rd9+4096];
	st.shared.f32 	[%r10+128], %f186;
$L__BB0_24:
	@%p15 bra 	$L__BB0_26;
	ld.global.nc.f32 	%f187, [%rd9+8192];
	st.shared.f32 	[%r10+256], %f187;
$L__BB0_26:
	@%p16 bra 	$L__BB0_28;
	ld.global.nc.f32 	%f188, [%rd9+12288];
	st.shared.f32 	[%r10+384], %f188;
$L__BB0_28:
	shl.b32 	%r63, %r97, 15;
	add.s32 	%r64, %r8, %r63;
	mul.wide.u32 	%rd25, %r64, 4;
	add.s64 	%rd10, %rd2, %rd25;
	setp.gt.u32 	%p34, %r4, 31;
	setp.gt.u32 	%p35, %r7, 1022;
	or.pred  	%p36, %p34, %p35;
	@%p36 bra 	$L__BB0_30;
	ld.global.nc.f32 	%f189, [%rd10+4];
	st.shared.f32 	[%r11], %f189;
$L__BB0_30:
	setp.gt.u32 	%p37, %r4, 30;
	setp.gt.u32 	%p38, %r7, 1021;
	or.pred  	%p39, %p37, %p38;
	@%p39 bra 	$L__BB0_32;
	ld.global.nc.f32 	%f190, [%rd10+8];
	st.shared.f32 	[%r11+4], %f190;
$L__BB0_32:
	setp.gt.u32 	%p40, %r4, 30;
	setp.gt.u32 	%p41, %r7, 1020;
	or.pred  	%p42, %p40, %p41;
	@%p42 bra 	$L__BB0_34;
	ld.global.nc.f32 	%f191, [%rd10+12];
	st.shared.f32 	[%r11+8], %f191;
$L__BB0_34:
	setp.gt.u32 	%p43, %r4, 30;
	setp.gt.u32 	%p44, %r7, 1019;
	or.pred  	%p45, %p43, %p44;
	@%p45 bra 	$L__BB0_36;
	ld.global.nc.f32 	%f192, [%rd10+16];
	st.shared.f32 	[%r11+12], %f192;
$L__BB0_36:
	bar.sync 	0;
	ld.shared.f32 	%f193, [%r9];
	ld.shared.f32 	%f194, [%r9+256];
	ld.shared.f32 	%f195, [%r12];
	fma.rn.f32 	%f196, %f193, %f195, %f704;
	fma.rn.f32 	%f197, %f194, %f195, %f703;
	ld.shared.f32 	%f198, [%r9+4];
	ld.shared.f32 	%f199, [%r9+260];
	ld.shared.f32 	%f200, [%r12+500];
	fma.rn.f32 	%f201, %f198, %f200, %f196;
	fma.rn.f32 	%f202, %f199, %f200, %f197;
	ld.shared.f32 	%f203, [%r9+8];
	ld.shared.f32 	%f204, [%r9+264];
	ld.shared.f32 	%f205, [%r12+1000];
	fma.rn.f32 	%f206, %f203, %f205, %f201;
	fma.rn.f32 	%f207, %f204, %f205, %f202;
	ld.shared.f32 	%f208, [%r9+12];
	ld.shared.f32 	%f209, [%r9+268];
	ld.shared.f32 	%f210, [%r12+1500];
	fma.rn.f32 	%f211, %f208, %f210, %f206;
	fma.rn.f32 	%f212, %f209, %f210, %f207;
	ld.shared.f32 	%f213, [%r9+16];
	ld.shared.f32 	%f214, [%r9+272];
	ld.shared.f32 	%f215, [%r12+2000];
	fma.rn.f32 	%f216, %f213, %f215, %f211;
	fma.rn.f32 	%f217, %f214, %f215, %f212;
	ld.shared.f32 	%f218, [%r9+20];
	ld.shared.f32 	%f219, [%r9+276];
	ld.shared.f32 	%f220, [%r12+2500];
	fma.rn.f32 	%f221, %f218, %f220, %f216;
	fma.rn.f32 	%f222, %f219, %f220, %f217;
	ld.shared.f32 	%f223, [%r9+24];
	ld.shared.f32 	%f224, [%r9+280];
	ld.shared.f32 	%f225, [%r12+3000];
	fma.rn.f32 	%f226, %f223, %f225, %f221;
	fma.rn.f32 	%f227, %f224, %f225, %f222;
	ld.shared.f32 	%f228, [%r9+28];
	ld.shared.f32 	%f229, [%r9+284];
	ld.shared.f32 	%f230, [%r12+3500];
	fma.rn.f32 	%f231, %f228, %f230, %f226;
	fma.rn.f32 	%f232, %f229, %f230, %f227;
	ld.shared.f32 	%f233, [%r9+32];
	ld.shared.f32 	%f234, [%r9+288];
	ld.shared.f32 	%f235, [%r12+4000];
	fma.rn.f32 	%f236, %f233, %f235, %f231;
	fma.rn.f32 	%f237, %f234, %f235, %f232;
	ld.shared.f32 	%f238, [%r9+36];
	ld.shared.f32 	%f239, [%r9+292];
	ld.shared.f32 	%f240, [%r12+4500];
	fma.rn.f32 	%f241, %f238, %f240, %f236;
	fma.rn.f32 	%f242, %f239, %f240, %f237;
	ld.shared.f32 	%f243, [%r9+40];
	ld.shared.f32 	%f244, [%r9+296];
	ld.shared.f32 	%f245, [%r12+5000];
	fma.rn.f32 	%f246, %f243, %f245, %f241;
	fma.rn.f32 	%f247, %f244, %f245, %f242;
	ld.shared.f32 	%f248, [%r9+44];
	ld.shared.f32 	%f249, [%r9+300];
	ld.shared.f32 	%f250, [%r12+5500];
	fma.rn.f32 	%f251, %f248, %f250, %f246;
	fma.rn.f32 	%f252, %f249, %f250, %f247;
	ld.shared.f32 	%f253, [%r9+48];
	ld.shared.f32 	%f254, [%r9+304];
	ld.shared.f32 	%f255, [%r12+6000];
	fma.rn.f32 	%f256, %f253, %f255, %f251;
	fma.rn.f32 	%f257, %f254, %f255, %f252;
	ld.shared.f32 	%f258, [%r9+52];
	ld.shared.f32 	%f259, [%r9+308];
	ld.shared.f32 	%f260, [%r12+6500];
	fma.rn.f32 	%f261, %f258, %f260, %f256;
	fma.rn.f32 	%f262, %f259, %f260, %f257;
	ld.shared.f32 	%f263, [%r9+56];
	ld.shared.f32 	%f264, [%r9+312];
	ld.shared.f32 	%f265, [%r12+7000];
	fma.rn.f32 	%f266, %f263, %f265, %f261;
	fma.rn.f32 	%f267, %f264, %f265, %f262;
	ld.shared.f32 	%f268, [%r9+60];
	ld.shared.f32 	%f269, [%r9+316];
	ld.shared.f32 	%f270, [%r12+7500];
	fma.rn.f32 	%f271, %f268, %f270, %f266;
	fma.rn.f32 	%f272, %f269, %f270, %f267;
	ld.shared.f32 	%f273, [%r9+64];
	ld.shared.f32 	%f274, [%r9+320];
	ld.shared.f32 	%f275, [%r12+8000];
	fma.rn.f32 	%f276, %f273, %f275, %f271;
	fma.rn.f32 	%f277, %f274, %f275, %f272;
	ld.shared.f32 	%f278, [%r9+68];
	ld.shared.f32 	%f279, [%r9+324];
	ld.shared.f32 	%f280, [%r12+8500];
	fma.rn.f32 	%f281, %f278, %f280, %f276;
	fma.rn.f32 	%f282, %f279, %f280, %f277;
	ld.shared.f32 	%f283, [%r9+72];
	ld.shared.f32 	%f284, [%r9+328];
	ld.shared.f32 	%f285, [%r12+9000];
	fma.rn.f32 	%f286, %f283, %f285, %f281;
	fma.rn.f32 	%f287, %f284, %f285, %f282;
	ld.shared.f32 	%f288, [%r9+76];
	ld.shared.f32 	%f289, [%r9+332];
	ld.shared.f32 	%f290, [%r12+9500];
	fma.rn.f32 	%f291, %f288, %f290, %f286;
	fma.rn.f32 	%f292, %f289, %f290, %f287;
	ld.shared.f32 	%f293, [%r9+80];
	ld.shared.f32 	%f294, [%r9+336];
	ld.shared.f32 	%f295, [%r12+10000];
	fma.rn.f32 	%f296, %f293, %f295, %f291;
	fma.rn.f32 	%f297, %f294, %f295, %f292;
	ld.shared.f32 	%f298, [%r9+84];
	ld.shared.f32 	%f299, [%r9+340];
	ld.shared.f32 	%f300, [%r12+10500];
	fma.rn.f32 	%f301, %f298, %f300, %f296;
	fma.rn.f32 	%f302, %f299, %f300, %f297;
	ld.shared.f32 	%f303, [%r9+88];
	ld.shared.f32 	%f304, [%r9+344];
	ld.shared.f32 	%f305, [%r12+11000];
	fma.rn.f32 	%f306, %f303, %f305, %f301;
	fma.rn.f32 	%f307, %f304, %f305, %f302;
	ld.shared.f32 	%f308, [%r9+92];
	ld.shared.f32 	%f309, [%r9+348];
	ld.shared.f32 	%f310, [%r12+11500];
	fma.rn.f32 	%f311, %f308, %f310, %f306;
	fma.rn.f32 	%f312, %f309, %f310, %f307;
	ld.shared.f32 	%f313, [%r9+96];
	ld.shared.f32 	%f314, [%r9+352];
	ld.shared.f32 	%f315, [%r12+12000];
	fma.rn.f32 	%f316, %f313, %f315, %f311;
	fma.rn.f32 	%f317, %f314, %f315, %f312;
	ld.shared.f32 	%f318, [%r9+100];
	ld.shared.f32 	%f319, [%r9+356];
	ld.shared.f32 	%f320, [%r12+12500];
	fma.rn.f32 	%f321, %f318, %f320, %f316;
	fma.rn.f32 	%f322, %f319, %f320, %f317;
	ld.shared.f32 	%f323, [%r9+104];
	ld.shared.f32 	%f324, [%r9+360];
	ld.shared.f32 	%f325, [%r12+13000];
	fma.rn.f32 	%f326, %f323, %f325, %f321;
	fma.rn.f32 	%f327, %f324, %f325, %f322;
	ld.shared.f32 	%f328, [%r9+108];
	ld.shared.f32 	%f329, [%r9+364];
	ld.shared.f32 	%f330, [%r12+13500];
	fma.rn.f32 	%f331, %f328, %f330, %f326;
	fma.rn.f32 	%f332, %f329, %f330, %f327;
	ld.shared.f32 	%f333, [%r9+112];
	ld.shared.f32 	%f334, [%r9+368];
	ld.shared.f32 	%f335, [%r12+14000];
	fma.rn.f32 	%f336, %f333, %f335, %f331;
	fma.rn.f32 	%f337, %f334, %f335, %f332;
	ld.shared.f32 	%f338, [%r9+116];
	ld.shared.f32 	%f339, [%r9+372];
	ld.shared.f32 	%f340, [%r12+14500];
	fma.rn.f32 	%f341, %f338, %f340, %f336;
	fma.rn.f32 	%f342, %f339, %f340, %f337;
	ld.shared.f32 	%f343, [%r9+120];
	ld.shared.f32 	%f344, [%r9+376];
	ld.shared.f32 	%f345, [%r12+15000];
	fma.rn.f32 	%f346, %f343, %f345, %f341;
	fma.rn.f32 	%f347, %f344, %f345, %f342;
	ld.shared.f32 	%f348, [%r9+124];
	ld.shared.f32 	%f349, [%r9+380];
	ld.shared.f32 	%f350, [%r12+15500];
	fma.rn.f32 	%f704, %f348, %f350, %f346;
	fma.rn.f32 	%f703, %f349, %f350, %f347;
	st.local.f32 	[%rd5+4], %f704;
	st.local.f32 	[%rd5+36], %f703;
	add.s32 	%r97, %r97, 1;
	setp.ne.s32 	%p46, %r97, 32;
	@%p46 bra 	$L__BB0_20;
	mov.b32 	%r98, 0;
	st.local.u32 	[%rd5+8], %r98;
	st.local.u32 	[%rd5+40], %r98;
	mov.f32 	%f705, 0f00000000;
	mov.f32 	%f706, %f705;
$L__BB0_38:
	bar.sync 	0;
	shl.b32 	%r70, %r98, 5;
	add.s32 	%r71, %r5, %r70;
	add.s32 	%r72, %r71, %r14;
	mul.wide.s32 	%rd26, %r72, 4;
	add.s64 	%rd11, %rd1, %rd26;
	@%p13 bra 	$L__BB0_40;
	ld.global.nc.f32 	%f352, [%rd11];
	st.shared.f32 	[%r10], %f352;
$L__BB0_40:
	@%p14 bra 	$L__BB0_42;
	ld.global.nc.f32 	%f353, [%rd11+4096];
	st.shared.f32 	[%r10+128], %f353;
$L__BB0_42:
	@%p15 bra 	$L__BB0_44;
	ld.global.nc.f32 	%f354, [%rd11+8192];
	st.shared.f32 	[%r10+256], %f354;
$L__BB0_44:
	@%p16 bra 	$L__BB0_46;
	ld.global.nc.f32 	%f355, [%rd11+12288];
	st.shared.f32 	[%r10+384], %f355;
$L__BB0_46:
	shl.b32 	%r73, %r98, 15;
	add.s32 	%r74, %r8, %r73;
	mul.wide.u32 	%rd27, %r74, 4;
	add.s64 	%rd12, %rd2, %rd27;
	setp.gt.u32 	%p51, %r4, 31;
	setp.gt.u32 	%p52, %r7, 1021;
	or.pred  	%p53, %p51, %p52;
	@%p53 bra 	$L__BB0_48;
	ld.global.nc.f32 	%f356, [%rd12+8];
	st.shared.f32 	[%r11], %f356;
$L__BB0_48:
	setp.gt.u32 	%p54, %r4, 30;
	setp.gt.u32 	%p55, %r7, 1020;
	or.pred  	%p56, %p54, %p55;
	@%p56 bra 	$L__BB0_50;
	ld.global.nc.f32 	%f357, [%rd12+12];
	st.shared.f32 	[%r11+4], %f357;
$L__BB0_50:
	setp.gt.u32 	%p57, %r4, 30;
	setp.gt.u32 	%p58, %r7, 1019;
	or.pred  	%p59, %p57, %p58;
	@%p59 bra 	$L__BB0_52;
	ld.global.nc.f32 	%f358, [%rd12+16];
	st.shared.f32 	[%r11+8], %f358;
$L__BB0_52:
	setp.gt.u32 	%p60, %r4, 30;
	setp.gt.u32 	%p61, %r7, 1018;
	or.pred  	%p62, %p60, %p61;
	@%p62 bra 	$L__BB0_54;
	ld.global.nc.f32 	%f359, [%rd12+20];
	st.shared.f32 	[%r11+12], %f359;
$L__BB0_54:
	bar.sync 	0;
	ld.shared.f32 	%f360, [%r9];
	ld.shared.f32 	%f361, [%r9+256];
	ld.shared.f32 	%f362, [%r12];
	fma.rn.f32 	%f363, %f360, %f362, %f706;
	fma.rn.f32 	%f364, %f361, %f362, %f705;
	ld.shared.f32 	%f365, [%r9+4];
	ld.shared.f32 	%f366, [%r9+260];
	ld.shared.f32 	%f367, [%r12+500];
	fma.rn.f32 	%f368, %f365, %f367, %f363;
	fma.rn.f32 	%f369, %f366, %f367, %f364;
	ld.shared.f32 	%f370, [%r9+8];
	ld.shared.f32 	%f371, [%r9+264];
	ld.shared.f32 	%f372, [%r12+1000];
	fma.rn.f32 	%f373, %f370, %f372, %f368;
	fma.rn.f32 	%f374, %f371, %f372, %f369;
	ld.shared.f32 	%f375, [%r9+12];
	ld.shared.f32 	%f376, [%r9+268];
	ld.shared.f32 	%f377, [%r12+1500];
	fma.rn.f32 	%f378, %f375, %f377, %f373;
	fma.rn.f32 	%f379, %f376, %f377, %f374;
	ld.shared.f32 	%f380, [%r9+16];
	ld.shared.f32 	%f381, [%r9+272];
	ld.shared.f32 	%f382, [%r12+2000];
	fma.rn.f32 	%f383, %f380, %f382, %f378;
	fma.rn.f32 	%f384, %f381, %f382, %f379;
	ld.shared.f32 	%f385, [%r9+20];
	ld.shared.f32 	%f386, [%r9+276];
	ld.shared.f32 	%f387, [%r12+2500];
	fma.rn.f32 	%f388, %f385, %f387, %f383;
	fma.rn.f32 	%f389, %f386, %f387, %f384;
	ld.shared.f32 	%f390, [%r9+24];
	ld.shared.f32 	%f391, [%r9+280];
	ld.shared.f32 	%f392, [%r12+3000];
	fma.rn.f32 	%f393, %f390, %f392, %f388;
	fma.rn.f32 	%f394, %f391, %f392, %f389;
	ld.shared.f32 	%f395, [%r9+28];
	ld.shared.f32 	%f396, [%r9+284];
	ld.shared.f32 	%f397, [%r12+3500];
	fma.rn.f32 	%f398, %f395, %f397, %f393;
	fma.rn.f32 	%f399, %f396, %f397, %f394;
	ld.shared.f32 	%f400, [%r9+32];
	ld.shared.f32 	%f401, [%r9+288];
	ld.shared.f32 	%f402, [%r12+4000];
	fma.rn.f32 	%f403, %f400, %f402, %f398;
	fma.rn.f32 	%f404, %f401, %f402, %f399;
	ld.shared.f32 	%f405, [%r9+36];
	ld.shared.f32 	%f406, [%r9+292];
	ld.shared.f32 	%f407, [%r12+4500];
	fma.rn.f32 	%f408, %f405, %f407, %f403;
	fma.rn.f32 	%f409, %f406, %f407, %f404;
	ld.shared.f32 	%f410, [%r9+40];
	ld.shared.f32 	%f411, [%r9+296];
	ld.shared.f32 	%f412, [%r12+5000];
	fma.rn.f32 	%f413, %f410, %f412, %f408;
	fma.rn.f32 	%f414, %f411, %f412, %f409;
	ld.shared.f32 	%f415, [%r9+44];
	ld.shared.f32 	%f416, [%r9+300];
	ld.shared.f32 	%f417, [%r12+5500];
	fma.rn.f32 	%f418, %f415, %f417, %f413;
	fma.rn.f32 	%f419, %f416, %f417, %f414;
	ld.shared.f32 	%f420, [%r9+48];
	ld.shared.f32 	%f421, [%r9+304];
	ld.shared.f32 	%f422, [%r12+6000];
	fma.rn.f32 	%f423, %f420, %f422, %f418;
	fma.rn.f32 	%f424, %f421, %f422, %f419;
	ld.shared.f32 	%f425, [%r9+52];
	ld.shared.f32 	%f426, [%r9+308];
	ld.shared.f32 	%f427, [%r12+6500];
	fma.rn.f32 	%f428, %f425, %f427, %f423;
	fma.rn.f32 	%f429, %f426, %f427, %f424;
	ld.shared.f32 	%f430, [%r9+56];
	ld.shared.f32 	%f431, [%r9+312];
	ld.shared.f32 	%f432, [%r12+7000];
	fma.rn.f32 	%f433, %f430, %f432, %f428;
	fma.rn.f32 	%f434, %f431, %f432, %f429;
	ld.shared.f32 	%f435, [%r9+60];
	ld.shared.f32 	%f436, [%r9+316];
	ld.shared.f32 	%f437, [%r12+7500];
	fma.rn.f32 	%f438, %f435, %f437, %f433;
	fma.rn.f32 	%f439, %f436, %f437, %f434;
	ld.shared.f32 	%f440, [%r9+64];
	ld.shared.f32 	%f441, [%r9+320];
	ld.shared.f32 	%f442, [%r12+8000];
	fma.rn.f32 	%f443, %f440, %f442, %f438;
	fma.rn.f32 	%f444, %f441, %f442, %f439;
	ld.shared.f32 	%f445, [%r9+68];
	ld.shared.f32 	%f446, [%r9+324];
	ld.shared.f32 	%f447, [%r12+8500];
	fma.rn.f32 	%f448, %f445, %f447, %f443;
	fma.rn.f32 	%f449, %f446, %f447, %f444;
	ld.shared.f32 	%f450, [%r9+72];
	ld.shared.f32 	%f451, [%r9+328];
	ld.shared.f32 	%f452, [%r12+9000];
	fma.rn.f32 	%f453, %f450, %f452, %f448;
	fma.rn.f32 	%f454, %f451, %f452, %f449;
	ld.shared.f32 	%f455, [%r9+76];
	ld.shared.f32 	%f456, [%r9+332];
	ld.shared.f32 	%f457, [%r12+9500];
	fma.rn.f32 	%f458, %f455, %f457, %f453;
	fma.rn.f32 	%f459, %f456, %f457, %f454;
	ld.shared.f32 	%f460, [%r9+80];
	ld.shared.f32 	%f461, [%r9+336];
	ld.shared.f32 	%f462, [%r12+10000];
	fma.rn.f32 	%f463, %f460, %f462, %f458;
	fma.rn.f32 	%f464, %f461, %f462, %f459;
	ld.shared.f32 	%f465, [%r9+84];
	ld.shared.f32 	%f466, [%r9+340];
	ld.shared.f32 	%f467, [%r12+10500];
	fma.rn.f32 	%f468, %f465, %f467, %f463;
	fma.rn.f32 	%f469, %f466, %f467, %f464;
	ld.shared.f32 	%f470, [%r9+88];
	ld.shared.f32 	%f471, [%r9+344];
	ld.shared.f32 	%f472, [%r12+11000];
	fma.rn.f32 	%f473, %f470, %f472, %f468;
	fma.rn.f32 	%f474, %f471, %f472, %f469;
	ld.shared.f32 	%f475, [%r9+92];
	ld.shared.f32 	%f476, [%r9+348];
	ld.shared.f32 	%f477, [%r12+11500];
	fma.rn.f32 	%f478, %f475, %f477, %f473;
	fma.rn.f32 	%f479, %f476, %f477, %f474;
	ld.shared.f32 	%f480, [%r9+96];
	ld.shared.f32 	%f481, [%r9+352];
	ld.shared.f32 	%f482, [%r12+12000];
	fma.rn.f32 	%f483, %f480, %f482, %f478;
	fma.rn.f32 	%f484, %f481, %f482, %f479;
	ld.shared.f32 	%f485, [%r9+100];
	ld.shared.f32 	%f486, [%r9+356];
	ld.shared.f32 	%f487, [%r12+12500];
	fma.rn.f32 	%f488, %f485, %f487, %f483;
	fma.rn.f32 	%f489, %f486, %f487, %f484;
	ld.shared.f32 	%f490, [%r9+104];
	ld.shared.f32 	%f491, [%r9+360];
	ld.shared.f32 	%f492, [%r12+13000];
	fma.rn.f32 	%f493, %f490, %f492, %f488;
	fma.rn.f32 	%f494, %f491, %f492, %f489;
	ld.shared.f32 	%f495, [%r9+108];
	ld.shared.f32 	%f496, [%r9+364];
	ld.shared.f32 	%f497, [%r12+13500];
	fma.rn.f32 	%f498, %f495, %f497, %f493;
	fma.rn.f32 	%f499, %f496, %f497, %f494;
	ld.shared.f32 	%f500, [%r9+112];
	ld.shared.f32 	%f501, [%r9+368];
	ld.shared.f32 	%f502, [%r12+14000];
	fma.rn.f32 	%f503, %f500, %f502, %f498;
	fma.rn.f32 	%f504, %f501, %f502, %f499;
	ld.shared.f32 	%f505, [%r9+116];
	ld.shared.f32 	%f506, [%r9+372];
	ld.shared.f32 	%f507, [%r12+14500];
	fma.rn.f32 	%f508, %f505, %f507, %f503;
	fma.rn.f32 	%f509, %f506, %f507, %f504;
	ld.shared.f32 	%f510, [%r9+120];
	ld.shared.f32 	%f511, [%r9+376];
	ld.shared.f32 	%f512, [%r12+15000];
	fma.rn.f32 	%f513, %f510, %f512, %f508;
	fma.rn.f32 	%f514, %f511, %f512, %f509;
	ld.shared.f32 	%f515, [%r9+124];
	ld.shared.f32 	%f516, [%r9+380];
	ld.shared.f32 	%f517, [%r12+15500];
	fma.rn.f32 	%f706, %f515, %f517, %f513;
	fma.rn.f32 	%f705, %f516, %f517, %f514;
	st.local.f32 	[%rd5+8], %f706;
	st.local.f32 	[%rd5+40], %f705;
	add.s32 	%r98, %r98, 1;
	setp.ne.s32 	%p63, %r98, 32;
	@%p63 bra 	$L__BB0_38;
	mov.b32 	%r99, 0;
	st.local.u32 	[%rd5+12], %r99;
	st.local.u32 	[%rd5+44], %r99;
	mov.f32 	%f707, 0f00000000;
	mov.f32 	%f708, %f707;
$L__BB0_56:
	bar.sync 	0;
	shl.b32 	%r80, %r99, 5;
	add.s32 	%r81, %r5, %r80;
	add.s32 	%r82, %r81, %r14;
	mul.wide.s32 	%rd28, %r82, 4;
	add.s64 	%rd13, %rd1, %rd28;
	@%p13 bra 	$L__BB0_58;
	ld.global.nc.f32 	%f519, [%rd13];
	st.shared.f32 	[%r10], %f519;
$L__BB0_58:
	@%p14 bra 	$L__BB0_60;
	ld.global.nc.f32 	%f520, [%rd13+4096];
	st.shared.f32 	[%r10+128], %f520;
$L__BB0_60:
	@%p15 bra 	$L__BB0_62;
	ld.global.nc.f32 	%f521, [%rd13+8192];
	st.shared.f32 	[%r10+256], %f521;
$L__BB0_62:
	@%p16 bra 	$L__BB0_64;
	ld.global.nc.f32 	%f522, [%rd13+12288];
	st.shared.f32 	[%r10+384], %f522;
$L__BB0_64:
	shl.b32 	%r83, %r99, 15;
	add.s32 	%r84, %r8, %r83;
	mul.wide.u32 	%rd29, %r84, 4;
	add.s64 	%rd14, %rd2, %rd29;
	setp.gt.u32 	%p68, %r4, 31;
	setp.gt.u32 	%p69, %r7, 1020;
	or.pred  	%p70, %p68, %p69;
	@%p70 bra 	$L__BB0_66;
	ld.global.nc.f32 	%f523, [%rd14+12];
	st.shared.f32 	[%r11], %f523;
$L__BB0_66:
	setp.gt.u32 	%p71, %r4, 30;
	setp.gt.u32 	%p72, %r7, 1019;
	or.pred  	%p73, %p71, %p72;
	@%p73 bra 	$L__BB0_68;
	ld.global.nc.f32 	%f524, [%rd14+16];
	st.shared.f32 	[%r11+4], %f524;
$L__BB0_68:
	setp.gt.u32 	%p74, %r4, 30;
	setp.gt.u32 	%p75, %r7, 1018;
	or.pred  	%p76, %p74, %p75;
	@%p76 bra 	$L__BB0_70;
	ld.global.nc.f32 	%f525, [%rd14+20];
	st.shared.f32 	[%r11+8], %f525;
$L__BB0_70:
	setp.gt.u32 	%p77, %r4, 30;
	setp.gt.u32 	%p78, %r7, 1017;
	or.pred  	%p79, %p77, %p78;
	@%p79 bra 	$L__BB0_72;
	ld.global.nc.f32 	%f526, [%rd14+24];
	st.shared.f32 	[%r11+12], %f526;
$L__BB0_72:
	bar.sync 	0;
	ld.shared.f32 	%f527, [%r9];
	ld.shared.f32 	%f528, [%r9+256];
	ld.shared.f32 	%f529, [%r12];
	fma.rn.f32 	%f530, %f527, %f529, %f708;
	fma.rn.f32 	%f531, %f528, %f529, %f707;
	ld.shared.f32 	%f532, [%r9+4];
	ld.shared.f32 	%f533, [%r9+260];
	ld.shared.f32 	%f534, [%r12+500];
	fma.rn.f32 	%f535, %f532, %f534, %f530;
	fma.rn.f32 	%f536, %f533, %f534, %f531;
	ld.shared.f32 	%f537, [%r9+8];
	ld.shared.f32 	%f538, [%r9+264];
	ld.shared.f32 	%f539, [%r12+1000];
	fma.rn.f32 	%f540, %f537, %f539, %f535;
	fma.rn.f32 	%f541, %f538, %f539, %f536;
	ld.shared.f32 	%f542, [%r9+12];
	ld.shared.f32 	%f543, [%r9+268];
	ld.shared.f32 	%f544, [%r12+1500];
	fma.rn.f32 	%f545, %f542, %f544, %f540;
	fma.rn.f32 	%f546, %f543, %f544, %f541;
	ld.shared.f32 	%f547, [%r9+16];
	ld.shared.f32 	%f548, [%r9+272];
	ld.shared.f32 	%f549, [%r12+2000];
	fma.rn.f32 	%f550, %f547, %f549, %f545;
	fma.rn.f32 	%f551, %f548, %f549, %f546;
	ld.shared.f32 	%f552, [%r9+20];
	ld.shared.f32 	%f553, [%r9+276];
	ld.shared.f32 	%f554, [%r12+2500];
	fma.rn.f32 	%f555, %f552, %f554, %f550;
	fma.rn.f32 	%f556, %f553, %f554, %f551;
	ld.shared.f32 	%f557, [%r9+24];
	ld.shared.f32 	%f558, [%r9+280];
	ld.shared.f32 	%f559, [%r12+3000];
	fma.rn.f32 	%f560, %f557, %f559, %f555;
	fma.rn.f32 	%f561, %f558, %f559, %f556;
	ld.shared.f32 	%f562, [%r9+28];
	ld.shared.f32 	%f563, [%r9+284];
	ld.shared.f32 	%f564, [%r12+3500];
	fma.rn.f32 	%f565, %f562, %f564, %f560;
	fma.rn.f32 	%f566, %f563, %f564, %f561;
	ld.shared.f32 	%f567, [%r9+32];
	ld.shared.f32 	%f568, [%r9+288];
	ld.shared.f32 	%f569, [%r12+4000];
	fma.rn.f32 	%f570, %f567, %f569, %f565;
	fma.rn.f32 	%f571, %f568, %f569, %f566;
	ld.shared.f32 	%f572, [%r9+36];
	ld.shared.f32 	%f573, [%r9+292];
	ld.shared.f32 	%f574, [%r12+4500];
	fma.rn.f32 	%f575, %f572, %f574, %f570;
	fma.rn.f32 	%f576, %f573, %f574, %f571;
	ld.shared.f32 	%f577, [%r9+40];
	ld.shared.f32 	%f578, [%r9+296];
	ld.shared.f32 	%f579, [%r12+5000];
	fma.rn.f32 	%f580, %f577, %f579, %f575;
	fma.rn.f32 	%f581, %f578, %f579, %f576;
	ld.shared.f32 	%f582, [%r9+44];
	ld.shared.f32 	%f583, [%r9+300];
	ld.shared.f32 	%f584, [%r12+5500];
	fma.rn.f32 	%f585, %f582, %f584, %f580;
	fma.rn.f32 	%f586, %f583, %f584, %f581;
	ld.shared.f32 	%f587, [%r9+48];
	ld.shared.f32 	%f588, [%r9+304];
	ld.shared.f32 	%f589, [%r12+6000];
	fma.rn.f32 	%f590, %f587, %f589, %f585;
	fma.rn.f32 	%f591, %f588, %f589, %f586;
	ld.shared.f32 	%f592, [%r9+52];
	ld.shared.f32 	%f593, [%r9+308];
	ld.shared.f32 	%f594, [%r12+6500];
	fma.rn.f32 	%f595, %f592, %f594, %f590;
	fma.rn.f32 	%f596, %f593, %f594, %f591;
	ld.shared.f32 	%f597, [%r9+56];
	ld.shared.f32 	%f598, [%r9+312];
	ld.shared.f32 	%f599, [%r12+7000];
	fma.rn.f32 	%f600, %f597, %f599, %f595;
	fma.rn.f32 	%f601, %f598, %f599, %f596;
	ld.shared.f32 	%f602, [%r9+60];
	ld.shared.f32 	%f603, [%r9+316];
	ld.shared.f32 	%f604, [%r12+7500];
	fma.rn.f32 	%f605, %f602, %f604, %f600;
	fma.rn.f32 	%f606, %f603, %f604, %f601;
	ld.shared.f32 	%f607, [%r9+64];
	ld.shared.f32 	%f608, [%r9+320];
	ld.shared.f32 	%f609, [%r12+8000];
	fma.rn.f32 	%f610, %f607, %f609, %f605;
	fma.rn.f32 	%f611, %f608, %f609, %f606;
	ld.shared.f32 	%f612, [%r9+68];
	ld.shared.f32 	%f613, [%r9+324];
	ld.shared.f32 	%f614, [%r12+8500];
	fma.rn.f32 	%f615, %f612, %f614, %f610;
	fma.rn.f32 	%f616, %f613, %f614, %f611;
	ld.shared.f32 	%f617, [%r9+72];
	ld.shared.f32 	%f618, [%r9+328];
	ld.shared.f32 	%f619, [%r12+9000];
	fma.rn.f32 	%f620, %f617, %f619, %f615;
	fma.rn.f32 	%f621, %f618, %f619, %f616;
	ld.shared.f32 	%f622, [%r9+76];
	ld.shared.f32 	%f623, [%r9+332];
	ld.shared.f32 	%f624, [%r12+9500];
	fma.rn.f32 	%f625, %f622, %f624, %f620;
	fma.rn.f32 	%f626, %f623, %f624, %f621;
	ld.shared.f32 	%f627, [%r9+80];
	ld.shared.f32 	%f628, [%r9+336];
	ld.shared.f32 	%f629, [%r12+10000];
	fma.rn.f32 	%f630, %f627, %f629, %f625;
	fma.rn.f32 	%f631, %f628, %f629, %f626;
	ld.shared.f32 	%f632, [%r9+84];
	ld.shared.f32 	%f633, [%r9+340];
	ld.shared.f32 	%f634, [%r12+10500];
	fma.rn.f32 	%f635, %f632, %f634, %f630;
	fma.rn.f32 	%f636, %f633, %f634, %f631;
	ld.shared.f32 	%f637, [%r9+88];
	ld.shared.f32 	%f638, [%r9+344];
	ld.shared.f32 	%f639, [%r12+11000];
	fma.rn.f32 	%f640, %f637, %f639, %f635;
	fma.rn.f32 	%f641, %f638, %f639, %f636;
	ld.shared.f32 	%f642, [%r9+92];
	ld.shared.f32 	%f643, [%r9+348];
	ld.shared.f32 	%f644, [%r12+11500];
	fma.rn.f32 	%f645, %f642, %f644, %f640;
	fma.rn.f32 	%f646, %f643, %f644, %f641;
	ld.shared.f32 	%f647, [%r9+96];
	ld.shared.f32 	%f648, [%r9+352];
	ld.shared.f32 	%f649, [%r12+12000];
	fma.rn.f32 	%f650, %f647, %f649, %f645;
	fma.rn.f32 	%f651, %f648, %f649, %f646;
	ld.shared.f32 	%f652, [%r9+100];
	ld.shared.f32 	%f653, [%r9+356];
	ld.shared.f32 	%f654, [%r12+12500];
	fma.rn.f32 	%f655, %f652, %f654, %f650;
	fma.rn.f32 	%f656, %f653, %f654, %f651;
	ld.shared.f32 	%f657, [%r9+104];
	ld.shared.f32 	%f658, [%r9+360];
	ld.shared.f32 	%f659, [%r12+13000];
	fma.rn.f32 	%f660, %f657, %f659, %f655;
	fma.rn.f32 	%f661, %f658, %f659, %f656;
	ld.shared.f32 	%f662, [%r9+108];
	ld.shared.f32 	%f663, [%r9+364];
	ld.shared.f32 	%f664, [%r12+13500];
	fma.rn.f32 	%f665, %f662, %f664, %f660;
	fma.rn.f32 	%f666, %f663, %f664, %f661;
	ld.shared.f32 	%f667, [%r9+112];
	ld.shared.f32 	%f668, [%r9+368];
	ld.shared.f32 	%f669, [%r12+14000];
	fma.rn.f32 	%f670, %f667, %f669, %f665;
	fma.rn.f32 	%f671, %f668, %f669, %f666;
	ld.shared.f32 	%f672, [%r9+116];
	ld.shared.f32 	%f673, [%r9+372];
	ld.shared.f32 	%f674, [%r12+14500];
	fma.rn.f32 	%f675, %f672, %f674, %f670;
	fma.rn.f32 	%f676, %f673, %f674, %f671;
	ld.shared.f32 	%f677, [%r9+120];
	ld.shared.f32 	%f678, [%r9+376];
	ld.shared.f32 	%f679, [%r12+15000];
	fma.rn.f32 	%f680, %f677, %f679, %f675;
	fma.rn.f32 	%f681, %f678, %f679, %f676;
	ld.shared.f32 	%f682, [%r9+124];
	ld.shared.f32 	%f683, [%r9+380];
	ld.shared.f32 	%f684, [%r12+15500];
	fma.rn.f32 	%f708, %f682, %f684, %f680;
	fma.rn.f32 	%f707, %f683, %f684, %f681;
	st.local.f32 	[%rd5+12], %f708;
	st.local.f32 	[%rd5+44], %f707;
	add.s32 	%r99, %r99, 1;
	setp.ne.s32 	%p80, %r99, 32;
	@%p80 bra 	$L__BB0_56;
	mov.b32 	%r94, 1;
	mov.pred 	%p82, 0;
	@%p1 bra 	$L__BB0_1;
	ld.param.u64 	%rd33, [gemm_kernel0_param_2];
	cvta.to.global.u64 	%rd30, %rd33;
	shl.b32 	%r90, %r4, 12;
	add.s32 	%r91, %r3, %r90;
	add.s32 	%r92, %r91, %r6;
	add.s32 	%r93, %r92, %r2;
	ld.local.v4.f32 	{%f685, %f686, %f687, %f688}, [%rd3];
	mul.wide.u32 	%rd31, %r93, 4;
	add.s64 	%rd32, %rd30, %rd31;
	st.global.f32 	[%rd32], %f685;
	ld.local.v4.f32 	{%f689, %f690, %f691, %f692}, [%rd3+32];
	st.global.f32 	[%rd32+8192], %f689;
	st.global.f32 	[%rd32+4], %f686;
	st.global.f32 	[%rd32+8196], %f690;
	st.global.f32 	[%rd32+8], %f687;
	st.global.f32 	[%rd32+8200], %f691;
	st.global.f32 	[%rd32+12], %f688;
	st.global.f32 	[%rd32+8204], %f692;
	ld.local.v4.f32 	{%f693, %f694, %f695, %f696}, [%rd3+16];
	st.global.f32 	[%rd32+4096], %f693;
	ld.local.v4.f32 	{%f697, %f698, %f699, %f700}, [%rd3+48];
	st.global.f32 	[%rd32+12288], %f697;
	st.global.f32 	[%rd32+4100], %f694;
	st.global.f32 	[%rd32+12292], %f698;
	st.global.f32 	[%rd32+4104], %f695;
	st.global.f32 	[%rd32+12296], %f699;
	st.global.f32 	[%rd32+4108], %f696;
	st.global.f32 	[%rd32+12300], %f700;
	ret;

}


// ===== COMPILED SASS (sm_100) =====

	.target	sm_100

	.elftype	@"ET_EXEC"


//--------------------- .note.nv.tkinfo           --------------------------
	.section	.note.nv.tkinfo,"",@"SHT_NOTE"
	.sectionflags	@"SHF_NOTE_NV_TKINFO"
	.tkinfo
        /*0018*/ 	.word	0x00000002
        /*0030*/ 	.string	""
        /*0030*/ 	.string	"ptxas"
        /*0030*/ 	.string	"Cuda compilation tools, release 13.0, V13.0.88"
        /*0030*/ 	.string	"Build cuda_13.0.r13.0/compiler.36424714_0"
        /*0030*/ 	.string	"-arch sm_100 -m 64 "



//--------------------- .note.nv.cuinfo           --------------------------
	.section	.note.nv.cuinfo,"",@"SHT_NOTE"
	.sectionflags	@"SHF_NOTE_NV_CUINFO"
        /*0018*/ 	.short	0x0002
        /*001a*/ 	.short	0x0064
        /*001c*/ 	.short	0x0082
	.zero		2


//--------------------- .nv.info                  --------------------------
	.section	.nv.info,"",@"SHT_CUDA_INFO"
	.align	4


	//----- nvinfo : EIATTR_REGCOUNT
	.align		4
        /*0000*/ 	.byte	0x04, 0x2f
        /*0002*/ 	.short	(.L_1 - .L_0)
	.align		4
.L_0:
        /*0004*/ 	.word	index@(gemm_kernel0)
        /*0008*/ 	.word	0x00000020


	//----- nvinfo : EIATTR_FRAME_SIZE
	.align		4
.L_1:
        /*000c*/ 	.byte	0x04, 0x11
        /*000e*/ 	.short	(.L_3 - .L_2)
	.align		4
.L_2:
        /*0010*/ 	.word	index@(gemm_kernel0)
        /*0014*/ 	.word	0x00000040


	//----- nvinfo : EIATTR_MIN_STACK_SIZE
	.align		4
.L_3:
        /*0018*/ 	.byte	0x04, 0x12
        /*001a*/ 	.short	(.L_5 - .L_4)
	.align		4
.L_4:
        /*001c*/ 	.word	index@(gemm_kernel0)
        /*0020*/ 	.word	0x00000040
.L_5:


//--------------------- .nv.compat                --------------------------
	.section	.nv.compat,"",@"SHT_CUDA_COMPAT_INFO"
	.align	4
        /*0000*/ 	.byte	0x02, 0x09, 0x00, 0x00, 0x02, 0x02, 0x01, 0x00, 0x02, 0x05, 0x05, 0x00, 0x03, 0x07, 0x01, 0x01
        /*0010*/ 	.byte	0x02, 0x03, 0x00, 0x00, 0x02, 0x06, 0x01, 0x00, 0x04, 0x0b, 0x08, 0x00, 0x09, 0x00, 0x00, 0x00
        /*0020*/ 	.byte	0x00, 0x00, 0x00, 0x00


//--------------------- .nv.info.gemm_kernel0     --------------------------
	.section	.nv.info.gemm_kernel0,"",@"SHT_CUDA_INFO"
	.sectionflags	@""
	.align	4


	//----- nvinfo : EIATTR_CUDA_API_VERSION
	.align		4
        /*0000*/ 	.byte	0x04, 0x37
        /*0002*/ 	.short	(.L_7 - .L_6)
.L_6:
        /*0004*/ 	.word	0x00000082


	//----- nvinfo : EIATTR_KPARAM_INFO
	.align		4
.L_7:
        /*0008*/ 	.byte	0x04, 0x17
        /*000a*/ 	.short	(.L_9 - .L_8)
.L_8:
        /*000c*/ 	.word	0x00000000
        /*0010*/ 	.short	0x0002
        /*0012*/ 	.short	0x0010
        /*0014*/ 	.byte	0x00, 0xf5, 0x21, 0x00


	//----- nvinfo : EIATTR_KPARAM_INFO
	.align		4
.L_9:
        /*0018*/ 	.byte	0x04, 0x17
        /*001a*/ 	.short	(.L_11 - .L_10)
.L_10:
        /*001c*/ 	.word	0x00000000
        /*0020*/ 	.short	0x0001
        /*0022*/ 	.short	0x0008
        /*0024*/ 	.byte	0x00, 0xf5, 0x21, 0x00


	//----- nvinfo : EIATTR_KPARAM_INFO
	.align		4
.L_11:
        /*0028*/ 	.byte	0x04, 0x17
        /*002a*/ 	.short	(.L_13 - .L_12)
.L_12:
        /*002c*/ 	.word	0x00000000
        /*0030*/ 	.short	0x0000
        /*0032*/ 	.short	0x0000
        /*0034*/ 	.byte	0x00, 0xf5, 0x21, 0x00


	//----- nvinfo : EIATTR_SPARSE_MMA_MASK
	.align		4
.L_13:
        /*0038*/ 	.byte	0x03, 0x50
        /*003a*/ 	.short	0x0000


	//----- nvinfo : EIATTR_MAXREG_COUNT
	.align		4
        /*003c*/ 	.byte	0x03, 0x1b
        /*003e*/ 	.short	0x00ff


	//----- nvinfo : EIATTR_NUM_BARRIERS
	.align		4
        /*0040*/ 	.byte	0x02, 0x4c
        /*0042*/ 	.byte	0x01
	.zero		1


	//----- nvinfo : EIATTR_MERCURY_ISA_VERSION
	.align		4
        /*0044*/ 	.byte	0x03, 0x5f
        /*0046*/ 	.short	0x0101


	//----- nvinfo : EIATTR_VRC_CTA_INIT_COUNT
	.align		4
        /*0048*/ 	.byte	0x02, 0x4a
	.zero		1
	.zero		1


	//----- nvinfo : EIATTR_EXIT_INSTR_OFFSETS
	.align		4
        /*004c*/ 	.byte	0x04, 0x1c
        /*004e*/ 	.short	(.L_15 - .L_14)


	//   ....[0]....
.L_14:
        /*0050*/ 	.word	0x00002cd0


	//----- nvinfo : EIATTR_CBANK_PARAM_SIZE
	.align		4
.L_15:
        /*0054*/ 	.byte	0x03, 0x19
        /*0056*/ 	.short	0x0018


	//----- nvinfo : EIATTR_PARAM_CBANK
	.align		4
        /*0058*/ 	.byte	0x04, 0x0a
        /*005a*/ 	.short	(.L_17 - .L_16)
	.align		4
.L_16:
        /*005c*/ 	.word	index@(.nv.constant0.gemm_kernel0)
        /*0060*/ 	.short	0x0380
        /*0062*/ 	.short	0x0018


	//----- nvinfo : EIATTR_SW_WAR
	.align		4
.L_17:
        /*0064*/ 	.byte	0x04, 0x36
        /*0066*/ 	.short	(.L_19 - .L_18)
.L_18:
        /*0068*/ 	.word	0x00000008
.L_19:


//--------------------- .nv.callgraph             --------------------------
	.section	.nv.callgraph,"",@"SHT_CUDA_CALLGRAPH"
	.align	4
	.sectionentsize	8
	.align		4
        /*0000*/ 	.word	0x00000000
	.align		4
        /*0004*/ 	.word	0xffffffff
	.align		4
        /*0008*/ 	.word	0x00000000
	.align		4
        /*000c*/ 	.word	0xfffffffe
	.align		4
        /*0010*/ 	.word	0x00000000
	.align		4
        /*0014*/ 	.word	0xfffffffd
	.align		4
        /*0018*/ 	.word	0x00000000
	.align		4
        /*001c*/ 	.word	0xfffffffc


//--------------------- .text.gemm_kernel0        --------------------------
	.section	.text.gemm_kernel0,"ax",@progbits
	.align	128
        .global         gemm_kernel0
        .type           gemm_kernel0,@function
        .size           gemm_kernel0,(.L_x_6 - gemm_kernel0)
        .other          gemm_kernel0,@"STO_CUDA_ENTRY STV_DEFAULT"
gemm_kernel0:
.text.gemm_kernel0:
[----:B------:R-:W0:Y:S01]  /*0000*/  LDC R1, c[0x0][0x37c] ;  /* 0x0000df00ff017b82 */ /* 0x000e220000000800 */
[----:B------:R-:W1:Y:S07]  /*0010*/  S2R R0, SR_TID.Y ;  /* 0x0000000000007919 */ /* 0x000e6e0000002200 */
[----:B------:R-:W2:Y:S01]  /*0020*/  S2UR UR7, SR_CgaCtaId ;  /* 0x00000000000779c3 */ /* 0x000ea20000008800 */
[----:B------:R-:W-:Y:S01]  /*0030*/  UMOV UR4, 0x400 ;  /* 0x0000040000047882 */ /* 0x000fe20000000000 */
[----:B0-----:R-:W-:Y:S01]  /*0040*/  IADD3 R1, PT, PT, R1, -0x40, RZ ;  /* 0xffffffc001017810 */ /* 0x001fe20007ffe0ff */
[----:B------:R-:W0:Y:S01]  /*0050*/  S2R R2, SR_TID.X ;  /* 0x0000000000027919 */ /* 0x000e220000002100 */
[----:B------:R-:W-:Y:S01]  /*0060*/  UIADD3 UR6, UPT, UPT, UR4, 0x3f80, URZ ;  /* 0x00003f8004067890 */ /* 0x000fe2000fffe0ff */
[----:B------:R-:W3:Y:S03]  /*0070*/  LDCU.64 UR10, c[0x0][0x358] ;  /* 0x00006b00ff0a77ac */ /* 0x000ee60008000a00 */
[----:B------:R-:W4:Y:S01]  /*0080*/  S2UR UR5, SR_CTAID.X ;  /* 0x00000000000579c3 */ /* 0x000f220000002500 */
[----:B------:R-:W-:-:S07]  /*0090*/  UPLOP3.LUT UP0, UPT, UPT, UPT, UPT, 0x80, 0x8 ;  /* 0x000000000008789c */ /* 0x000fce0003f0f070 */
[----:B------:R-:W5:Y:S01]  /*00a0*/  S2UR UR8, SR_CTAID.Y ;  /* 0x00000000000879c3 */ /* 0x000f620000002600 */
[----:B--2---:R-:W-:Y:S02]  /*00b0*/  ULEA UR4, UR7, UR4, 0x18 ;  /* 0x0000000407047291 */ /* 0x004fe4000f8ec0ff */
[----:B------:R-:W-:Y:S01]  /*00c0*/  ULEA UR7, UR7, UR6, 0x18 ;  /* 0x0000000607077291 */ /* 0x000fe2000f8ec0ff */
[----:B-1----:R-:W-:Y:S01]  /*00d0*/  SHF.L.U32 R3, R0, 0xc, RZ ;  /* 0x0000000c00037819 */ /* 0x002fe200000006ff */
[----:B----4-:R-:W-:-:S04]  /*00e0*/  USHF.L.U32 UR5, UR5, 0x11, URZ ;  /* 0x0000001105057899 */ /* 0x010fc800080006ff */
[----:B------:R-:W-:Y:S02]  /*00f0*/  LEA R16, R0, UR7, 0x4 ;  /* 0x0000000700107c11 */ /* 0x000fe4000f8e20ff */
[C---:B0-----:R-:W-:Y:S02]  /*0100*/  SHF.L.U32 R5, R2.reuse, 0x2, RZ ;  /* 0x0000000202057819 */ /* 0x041fe400000006ff */
[----:B------:R-:W-:Y:S02]  /*0110*/  LOP3.LUT R3, R3, R2, RZ, 0xfc, !PT ;  /* 0x0000000203037212 */ /* 0x000fe400078efcff */
[----:B------:R-:W-:Y:S01]  /*0120*/  LEA R19, R2, UR4, 0x9 ;  /* 0x0000000402137c11 */ /* 0x000fe2000f8e48ff */
[C---:B------:R-:W-:Y:S01]  /*0130*/  IMAD R5, R0.reuse, 0x7d, R5 ;  /* 0x0000007d00057824 */ /* 0x040fe200078e0205 */
[----:B-----5:R-:W-:Y:S01]  /*0140*/  USHF.L.U32 UR6, UR8, 0x7, URZ ;  /* 0x0000000708067899 */ /* 0x020fe200080006ff */
[----:B------:R-:W-:Y:S02]  /*0150*/  IMAD R18, R0, -0xf80, R3 ;  /* 0xfffff08000127824 */ /* 0x000fe400078e0203 */
[----:B------:R-:W-:Y:S01]  /*0160*/  HFMA2 R3, -RZ, RZ, 0, 0 ;  /* 0x00000000ff037431 */ /* 0x000fe200000001ff */
[----:B------:R-:W-:-:S02]  /*0170*/  LEA R17, R5, UR7, 0x2 ;  /* 0x0000000705117c11 */ /* 0x000fc4000f8e10ff */
[----:B---3--:R-:W-:-:S07]  /*0180*/  LEA R18, R18, UR4, 0x2 ;  /* 0x0000000412127c11 */ /* 0x008fce000f8e10ff */
.L_x_4:
[----:B------:R-:W0:Y:S01]  /*0190*/  S2R R8, SR_TID.Y ;  /* 0x0000000000087919 */ /* 0x000e220000002200 */
[----:B-1----:R-:W1:Y:S01]  /*01a0*/  LDC.64 R4, c[0x0][0x388] ;  /* 0x0000e200ff047b82 */ /* 0x002e620000000a00 */
[----:B------:R-:W-:Y:S01]  /*01b0*/  SHF.L.U32 R6, R3, 0x2, RZ ;  /* 0x0000000203067819 */ /* 0x000fe200000006ff */
[----:B------:R-:W-:Y:S01]  /*01c0*/  UPLOP3.LUT UP1, UPT, UPT, UPT, UP0, 0x80, 0x8 ;  /* 0x000000000008789c */ /* 0x000fe20003f2f000 */
[----:B--2---:R-:W2:Y:S01]  /*01d0*/  S2R R7, SR_CTAID.X ;  /* 0x0000000000077919 */ /* 0x004ea20000002500 */
[----:B------:R-:W-:Y:S01]  /*01e0*/  ISETP.GE.U32.AND P0, PT, R0, 0x20, PT ;  /* 0x000000200000780c */ /* 0x000fe20003f06070 */
[----:B------:R-:W-:-:S03]  /*01f0*/  UMOV UR4, URZ ;  /* 0x000000ff00047c82 */ /* 0x000fc60008000000 */
[----:B------:R-:W3:Y:S01]  /*0200*/  LDC.64 R22, c[0x0][0x380] ;  /* 0x0000e000ff167b82 */ /* 0x000ee20000000a00 */
[----:B0-----:R-:W-:Y:S02]  /*0210*/  SHF.L.U32 R10, R8, 0x2, RZ ;  /* 0x00000002080a7819 */ /* 0x001fe400000006ff */
[----:B------:R-:W-:Y:S02]  /*0220*/  LEA R8, R6, R1, 0x2 ;  /* 0x0000000106087211 */ /* 0x000fe400078e10ff */
[----:B--2---:R-:W-:Y:S02]  /*0230*/  LEA R6, R7, R10, 0x7 ;  /* 0x0000000a07067211 */ /* 0x004fe400078e38ff */
[----:B------:R-:W-:Y:S01]  /*0240*/  LEA R7, R0, UR6, 0xa ;  /* 0x0000000600077c11 */ /* 0x000fe2000f8e50ff */
[----:B------:R0:W-:Y:S01]  /*0250*/  STL [R8], RZ ;  /* 0x000000ff08007387 */ /* 0x0001e20000100800 */
[----:B------:R-:W-:Y:S02]  /*0260*/  IADD3 R6, PT, PT, R6, R3, RZ ;  /* 0x0000000306067210 */ /* 0x000fe40007ffe0ff */
[----:B------:R-:W-:Y:S01]  /*0270*/  LEA R7, R2, R7, 0x2 ;  /* 0x0000000702077211 */ /* 0x000fe200078e10ff */
[----:B------:R0:W-:Y:S01]  /*0280*/  STL [R8+0x20], RZ ;  /* 0x000020ff08007387 */ /* 0x0001e20000100800 */
[----:B------:R-:W-:-:S02]  /*0290*/  ISETP.GE.U32.AND P1, PT, R6, 0x3fd, PT ;  /* 0x000003fd0600780c */ /* 0x000fc40003f26070 */
[----:B------:R-:W-:Y:S01]  /*02a0*/  ISETP.LT.U32.AND P5, PT, R6, 0x400, !P0 ;  /* 0x000004000600780c */ /* 0x000fe200047a1070 */
[----:B-1----:R-:W-:Y:S01]  /*02b0*/  IMAD.WIDE.U32 R4, R7, 0x4, R4 ;  /* 0x0000000407047825 */ /* 0x002fe200078e0004 */
[----:B------:R-:W-:Y:S02]  /*02c0*/  IADD3 R7, PT, PT, R2, UR5, RZ ;  /* 0x0000000502077c10 */ /* 0x000fe4000fffe0ff */
[----:B------:R-:W-:Y:S02]  /*02d0*/  ISETP.LT.U32.AND P6, PT, R6, 0x3ff, !P0 ;  /* 0x000003ff0600780c */ /* 0x000fe400047c1070 */
[----:B------:R-:W-:Y:S02]  /*02e0*/  IADD3 R24, P2, PT, R4, 0x8, RZ ;  /* 0x0000000804187810 */ /* 0x000fe40007f5e0ff */
[----:B------:R-:W-:Y:S02]  /*02f0*/  LEA R4, R0, R7, 0xc ;  /* 0x0000000700047211 */ /* 0x000fe400078e60ff */
[----:B------:R-:W-:-:S02]  /*0300*/  IADD3.X R25, PT, PT, RZ, R5, RZ, P2, !PT ;  /* 0x00000005ff197210 */ /* 0x000fc400017fe4ff */
[----:B------:R-:W-:Y:S02]  /*0310*/  ISETP.LT.U32.AND P0, PT, R6, 0x3fe, !P0 ;  /* 0x000003fe0600780c */ /* 0x000fe40004701070 */
[----:B------:R-:W-:Y:S02]  /*0320*/  ISETP.LT.U32.AND P1, PT, R0, 0x1f, !P1 ;  /* 0x0000001f0000780c */ /* 0x000fe40004f21070 */
[----:B------:R-:W-:Y:S02]  /*0330*/  MOV R7, RZ ;  /* 0x000000ff00077202 */ /* 0x000fe40000000f00 */
[----:B------:R-:W-:Y:S02]  /*0340*/  MOV R5, RZ ;  /* 0x000000ff00057202 */ /* 0x000fe40000000f00 */
[----:B0--3--:R-:W-:-:S07]  /*0350*/  LEA R21, R3, R4, 0xa ;  /* 0x0000000403157211 */ /* 0x009fce00078e50ff */
.L_x_0:
[----:B------:R-:W-:Y:S01]  /*0360*/  SHF.L.U32 R4, R2, 0x2, RZ ;  /* 0x0000000202047819 */ /* 0x000fe200000006ff */
[----:B------:R-:W-:Y:S01]  /*0370*/  IMAD.WIDE R8, R21, 0x4, R22 ;  /* 0x0000000415087825 */ /* 0x000fe200078e0216 */
[----:B------:R-:W-:Y:S02]  /*0380*/  BAR.SYNC.DEFER_BLOCKING 0x0 ;  /* 0x0000000000007b1d */ /* 0x000fe40000010000 */
[----:B------:R-:W-:-:S04]  /*0390*/  IADD3 R6, PT, PT, R4, UR6, RZ ;  /* 0x0000000604067c10 */ /* 0x000fc8000fffe0ff */
[----:B------:R-:W-:Y:S01]  /*03a0*/  ISETP.GT.U32.AND P2, PT, R6, 0x3ff, PT ;  /* 0x000003ff0600780c */ /* 0x000fe20003f44070 */
[----:B------:R-:W2:Y:S03]  /*03b0*/  @P5 LDG.E.CONSTANT R11, desc[UR10][R8.64] ;  /* 0x0000000a080b5981 */ /* 0x000ea6000c1e9900 */
[----:B------:R-:W-:Y:S01]  /*03c0*/  ISETP.GT.U32.OR P3, PT, R2, 0x1f, P2 ;  /* 0x0000001f0200780c */ /* 0x000fe20001764470 */
[----:B------:R-:W3:Y:S04]  /*03d0*/  @P6 LDG.E.CONSTANT R13, desc[UR10][R8.64+0x1000] ;  /* 0x0010000a080d6981 */ /* 0x000ee8000c1e9900 */
[----:B------:R-:W4:Y:S04]  /*03e0*/  @P0 LDG.E.CONSTANT R15, desc[UR10][R8.64+0x2000] ;  /* 0x0020000a080f0981 */ /* 0x000f28000c1e9900 */
[----:B------:R-:W5:Y:S04]  /*03f0*/  @P1 LDG.E.CONSTANT R27, desc[UR10][R8.64+0x3000] ;  /* 0x0030000a081b1981 */ /* 0x000f68000c1e9900 */
[----:B------:R-:W5:Y:S01]  /*0400*/  @!P3 LDG.E.CONSTANT R4, desc[UR10][R24.64+-0x8] ;  /* 0xfffff80a1804b981 */ /* 0x000f62000c1e9900 */
[----:B------:R-:W-:-:S02]  /*0410*/  ISETP.GT.U32.AND P4, PT, R6, 0x3fe, PT ;  /* 0x000003fe0600780c */ /* 0x000fc40003f84070 */
[----:B------:R-:W-:Y:S02]  /*0420*/  ISETP.GT.U32.AND P2, PT, R6, 0x3fd, PT ;  /* 0x000003fd0600780c */ /* 0x000fe40003f44070 */
[C---:B------:R-:W-:Y:S02]  /*0430*/  ISETP.GT.U32.OR P4, PT, R2.reuse, 0x1e, P4 ;  /* 0x0000001e0200780c */ /* 0x040fe40002784470 */
[----:B------:R-:W-:-:S13]  /*0440*/  ISETP.GT.U32.OR P2, PT, R2, 0x1e, P2 ;  /* 0x0000001e0200780c */ /* 0x000fda0001744470 */
[----:B------:R-:W5:Y:S04]  /*0450*/  @!P2 LDG.E.CONSTANT R20, desc[UR10][R24.64] ;  /* 0x0000000a1814a981 */ /* 0x000f68000c1e9900 */
[----:B--2---:R-:W-:Y:S04]  /*0460*/  @P5 STS [R18], R11 ;  /* 0x0000000b12005388 */ /* 0x004fe80000000800 */
[----:B---3--:R-:W-:Y:S04]  /*0470*/  @P6 STS [R18+0x80], R13 ;  /* 0x0000800d12006388 */ /* 0x008fe80000000800 */
[----:B----4-:R-:W-:Y:S04]  /*0480*/  @P0 STS [R18+0x100], R15 ;  /* 0x0001000f12000388 */ /* 0x010fe80000000800 */
[----:B-----5:R-:W-:Y:S04]  /*0490*/  @P1 STS [R18+0x180], R27 ;  /* 0x0001801b12001388 */ /* 0x020fe80000000800 */
[----:B------:R-:W-:Y:S01]  /*04a0*/  @!P3 STS [R17], R4 ;  /* 0x000000041100b388 */ /* 0x000fe20000000800 */
[----:B------:R-:W-:-:S03]  /*04b0*/  ISETP.GT.U32.AND P3, PT, R6, 0x3fc, PT ;  /* 0x000003fc0600780c */ /* 0x000fc60003f64070 */
[----:B------:R-:W2:Y:S01]  /*04c0*/  @!P4 LDG.E.CONSTANT R6, desc[UR10][R24.64+-0x4] ;  /* 0xfffffc0a1806c981 */ /* 0x000ea2000c1e9900 */
[----:B------:R-:W-:-:S13]  /*04d0*/  ISETP.GT.U32.OR P3, PT, R2, 0x1e, P3 ;  /* 0x0000001e0200780c */ /* 0x000fda0001f64470 */
[----:B------:R-:W3:Y:S04]  /*04e0*/  @!P3 LDG.E.CONSTANT R26, desc[UR10][R24.64+0x4] ;  /* 0x0000040a181ab981 */ /* 0x000ee8000c1e9900 */
[----:B------:R-:W-:Y:S04]  /*04f0*/  @!P2 STS [R17+0x8], R20 ;  /* 0x000008141100a388 */ /* 0x000fe80000000800 */
[----:B--2---:R-:W-:Y:S04]  /*0500*/  @!P4 STS [R17+0x4], R6 ;  /* 0x000004061100c388 */ /* 0x004fe80000000800 */
[----:B---3--:R-:W-:Y:S01]  /*0510*/  @!P3 STS [R17+0xc], R26 ;  /* 0x00000c1a1100b388 */ /* 0x008fe20000000800 */
[----:B------:R-:W-:Y:S06]  /*0520*/  BAR.SYNC.DEFER_BLOCKING 0x0 ;  /* 0x0000000000007b1d */ /* 0x000fec0000010000 */
[----:B------:R-:W-:Y:S04]  /*0530*/  LDS R28, [R16] ;  /* 0x00000000101c7984 */ /* 0x000fe80000000800 */
[----:B------:R-:W0:Y:S04]  /*0540*/  LDS.128 R8, [R19] ;  /* 0x0000000013087984 */ /* 0x000e280000000c00 */
[----:B------:R-:W1:Y:S04]  /*0550*/  LDS.128 R12, [R19+0x100] ;  /* 0x00010000130c7984 */ /* 0x000e680000000c00 */
[----:B------:R-:W2:Y:S04]  /*0560*/  LDS R4, [R16+0x1f4] ;  /* 0x0001f40010047984 */ /* 0x000ea80000000800 */
[----:B------:R-:W3:Y:S01]  /*0570*/  LDS R27, [R16+0x3e8] ;  /* 0x0003e800101b7984 */ /* 0x000ee20000000800 */
[----:B0-----:R-:W-:-:S03]  /*0580*/  FFMA R5, R8, R28, R5 ;  /* 0x0000001c08057223 */ /* 0x001fc60000000005 */
[----:B------:R-:W0:Y:S01]  /*0590*/  LDS R8, [R16+0x5dc] ;  /* 0x0005dc0010087984 */ /* 0x000e220000000800 */
[----:B-1----:R-:W-:Y:S01]  /*05a0*/  FFMA R12, R12, R28, R7 ;  /* 0x0000001c0c0c7223 */ /* 0x002fe20000000007 */
[----:B--2---:R-:W-:-:S03]  /*05b0*/  FFMA R20, R4, R9, R5 ;  /* 0x0000000904147223 */ /* 0x004fc60000000005 */
[----:B------:R-:W-:Y:S01]  /*05c0*/  FFMA R13, R4, R13, R12 ;  /* 0x0000000d040d7223 */ /* 0x000fe2000000000c */
[----:B------:R-:W-:Y:S01]  /*05d0*/  LDS R9, [R16+0x7d0] ;  /* 0x0007d00010097984 */ /* 0x000fe20000000800 */
[----:B---3--:R-:W-:-:S03]  /*05e0*/  FFMA R29, R27, R10, R20 ;  /* 0x0000000a1b1d7223 */ /* 0x008fc60000000014 */
[----:B------:R-:W1:Y:S01]  /*05f0*/  LDS.128 R4, [R19+0x10] ;  /* 0x0000100013047984 */ /* 0x000e620000000c00 */
[----:B------:R-:W-:-:S03]  /*0600*/  FFMA R14, R27, R14, R13 ;  /* 0x0000000e1b0e7223 */ /* 0x000fc6000000000d */
[----:B------:R-:W-:Y:S01]  /*0610*/  LDS R27, [R16+0xbb8] ;  /* 0x000bb800101b7984 */ /* 0x000fe20000000800 */
[C---:B0-----:R-:W-:Y:S01]  /*0620*/  FFMA R11, R8.reuse, R11, R29 ;  /* 0x0000000b080b7223 */ /* 0x041fe2000000001d */
[----:B------:R-:W-:Y:S02]  /*0630*/  FFMA R29, R8, R15, R14 ;  /* 0x0000000f081d7223 */ /* 0x000fe4000000000e */
[----:B------:R-:W0:Y:S04]  /*0640*/  LDS.128 R12, [R19+0x110] ;  /* 0x00011000130c7984 */ /* 0x000e280000000c00 */
[----:B------:R-:W2:Y:S01]  /*0650*/  LDS R8, [R16+0x9c4] ;  /* 0x0009c40010087984 */ /* 0x000ea20000000800 */
[----:B-1----:R-:W-:-:S03]  /*0660*/  FFMA R11, R4, R9, R11 ;  /* 0x00000009040b7223 */ /* 0x002fc6000000000b */
[----:B------:R-:W1:Y:S01]  /*0670*/  LDS R4, [R16+0xdac] ;  /* 0x000dac0010047984 */ /* 0x000e620000000800 */
[----:B0-----:R-:W-:Y:S01]  /*0680*/  FFMA R12, R12, R9, R29 ;  /* 0x000000090c0c7223 */ /* 0x001fe2000000001d */
[----:B--2---:R-:W-:-:S03]  /*0690*/  FFMA R20, R8, R5, R11 ;  /* 0x0000000508147223 */ /* 0x004fc6000000000b */
[----:B------:R-:W-:Y:S01]  /*06a0*/  FFMA R13, R8, R13, R12 ;  /* 0x0000000d080d7223 */ /* 0x000fe2000000000c */
[----:B------:R-:W-:Y:S04]  /*06b0*/  LDS R5, [R16+0xfa0] ;  /* 0x000fa00010057984 */ /* 0x000fe80000000800 */
[----:B------:R-:W0:Y:S01]  /*06c0*/  LDS.128 R8, [R19+0x20] ;  /* 0x0000200013087984 */ /* 0x000e220000000c00 */
[C---:B------:R-:W-:Y:S01]  /*06d0*/  FFMA R29, R27.reuse, R6, R20 ;  /* 0x000000061b1d7223 */ /* 0x040fe20000000014 */
[----:B------:R-:W-:Y:S02]  /*06e0*/  FFMA R14, R27, R14, R13 ;  /* 0x0000000e1b0e7223 */ /* 0x000fe4000000000d */
[----:B------:R-:W-:Y:S01]  /*06f0*/  LDS R27, [R16+0x1388] ;  /* 0x00138800101b7984 */ /* 0x000fe20000000800 */
[C---:B-1----:R-:W-:Y:S01]  /*0700*/  FFMA R7, R4.reuse, R7, R29 ;  /* 0x0000000704077223 */ /* 0x042fe2000000001d */
[----:B------:R-:W-:-:S02]  /*0710*/  FFMA R29, R4, R15, R14 ;  /* 0x0000000f041d7223 */ /* 0x000fc4000000000e */
[----:B------:R-:W1:Y:S04]  /*0720*/  LDS.128 R12, [R19+0x120] ;  /* 0x00012000130c7984 */ /* 0x000e680000000c00 */
[----:B------:R-:W2:Y:S01]  /*0730*/  LDS R4, [R16+0x1194] ;  /* 0x0011940010047984 */ /* 0x000ea20000000800 */
[----:B0-----:R-:W-:-:S03]  /*0740*/  FFMA R7, R8, R5, R7 ;  /* 0x0000000508077223 */ /* 0x001fc60000000007 */
[----:B------:R-:W0:Y:S01]  /*0750*/  LDS R8, [R16+0x157c] ;  /* 0x00157c0010087984 */ /* 0x000e220000000800 */
[----:B-1----:R-:W-:Y:S01]  /*0760*/  FFMA R12, R12, R5, R29 ;  /* 0x000000050c0c7223 */ /* 0x002fe2000000001d */
[----:B--2---:R-:W-:-:S03]  /*0770*/  FFMA R20, R4, R9, R7 ;  /* 0x0000000904147223 */ /* 0x004fc60000000007 */
[----:B------:R-:W-:Y:S01]  /*0780*/  FFMA R13, R4, R13, R12 ;  /* 0x0000000d040d7223 */ /* 0x000fe2000000000c */
[----:B------:R-:W-:Y:S01]  /*0790*/  LDS R9, [R16+0x1770] ;  /* 0x0017700010097984 */ /* 0x000fe20000000800 */
[----:B------:R-:W-:-:S03]  /*07a0*/  FFMA R29, R27, R10, R20 ;  /* 0x0000000a1b1d7223 */ /* 0x000fc60000000014 */
[----:B------:R-:W1:Y:S01]  /*07b0*/  LDS.128 R4, [R19+0x30] ;  /* 0x0000300013047984 */ /* 0x000e620000000c00 */
[----:B------:R-:W-:-:S03]  /*07c0*/  FFMA R14, R27, R14, R13 ;  /* 0x0000000e1b0e7223 */ /* 0x000fc6000000000d */
[----:B------:R-:W-:Y:S01]  /*07d0*/  LDS R27, [R16+0x1b58] ;  /* 0x001b5800101b7984 */ /* 0x000fe20000000800 */
[C---:B0-----:R-:W-:Y:S01]  /*07e0*/  FFMA R11, R8.reuse, R11, R29 ;  /* 0x0000000b080b7223 */ /* 0x041fe2000000001d */
[----:B------:R-:W-:Y:S02]  /*07f0*/  FFMA R29, R8, R15, R14 ;  /* 0x0000000f081d7223 */ /* 0x000fe4000000000e */
[----:B------:R-:W0:Y:S04]  /*0800*/  LDS R8, [R16+0x1964] ;  /* 0x0019640010087984 */ /* 0x000e280000000800 */
[----:B------:R-:W2:Y:S01]  /*0810*/  LDS.128 R12, [R19+0x130] ;  /* 0x00013000130c7984 */ /* 0x000ea20000000c00 */
[----:B-1----:R-:W-:-:S03]  /*0820*/  FFMA R11, R4, R9, R11 ;  /* 0x00000009040b7223 */ /* 0x002fc6000000000b */
[----:B------:R-:W1:Y:S01]  /*0830*/  LDS R4, [R16+0x1d4c] ;  /* 0x001d4c0010047984 */ /* 0x000e620000000800 */
[----:B0-----:R-:W-:-:S03]  /*0840*/  FFMA R10, R8, R5, R11 ;  /* 0x00000005080a7223 */ /* 0x001fc6000000000b */
[----:B------:R-:W-:Y:S01]  /*0850*/  LDS R5, [R16+0x1f40] ;  /* 0x001f400010057984 */ /* 0x000fe20000000800 */
[----:B--2---:R-:W-:Y:S01]  /*0860*/  FFMA R12, R12, R9, R29 ;  /* 0x000000090c0c7223 */ /* 0x004fe2000000001d */
[----:B------:R-:W-:-:S03]  /*0870*/  FFMA R29, R27, R6, R10 ;  /* 0x000000061b1d7223 */ /* 0x000fc6000000000a */
[----:B------:R-:W-:Y:S02]  /*0880*/  FFMA R13, R8, R13, R12 ;  /* 0x0000000d080d7223 */ /* 0x000fe4000000000c */
[----:B------:R-:W0:Y:S02]  /*0890*/  LDS.128 R8, [R19+0x40] ;  /* 0x0000400013087984 */ /* 0x000e240000000c00 */
[----:B------:R-:W-:Y:S02]  /*08a0*/  FFMA R14, R27, R14, R13 ;  /* 0x0000000e1b0e7223 */ /* 0x000fe4000000000d */
[----:B------:R-:W-:Y:S01]  /*08b0*/  LDS R27, [R16+0x2328] ;  /* 0x00232800101b7984 */ /* 0x000fe20000000800 */
[C---:B-1----:R-:W-:Y:S01]  /*08c0*/  FFMA R7, R4.reuse, R7, R29 ;  /* 0x0000000704077223 */ /* 0x042fe2000000001d */
[----:B------:R-:W-:Y:S02]  /*08d0*/  FFMA R29, R4, R15, R14 ;  /* 0x0000000f041d7223 */ /* 0x000fe4000000000e */
        /* <DEDUP_REMOVED lines=18> */
[----:B0-----:R-:W-:Y:S01]  /*0a00*/  FFMA R10, R8, R5, R11 ;  /* 0x00000005080a7223 */ /* 0x001fe2000000000b */
[----:B--2---:R-:W-:-:S03]  /*0a10*/  FFMA R12, R12, R9, R29 ;  /* 0x000000090c0c7223 */ /* 0x004fc6000000001d */
[C---:B------:R-:W-:Y:S01]  /*0a20*/  FFMA R29, R27.reuse, R6, R10 ;  /* 0x000000061b1d7223 */ /* 0x040fe2000000000a */
[----:B------:R-:W-:Y:S02]  /*0a30*/  FFMA R5, R8, R13, R12 ;  /* 0x0000000d08057223 */ /* 0x000fe4000000000c */
[----:B------:R-:W-:Y:S04]  /*0a40*/  LDS R13, [R16+0x2ee0] ;  /* 0x002ee000100d7984 */ /* 0x000fe80000000800 */
[----:B------:R-:W0:Y:S01]  /*0a50*/  LDS.128 R8, [R19+0x60] ;  /* 0x0000600013087984 */ /* 0x000e220000000c00 */
[----:B------:R-:W-:Y:S01]  /*0a60*/  FFMA R14, R27, R14, R5 ;  /* 0x0000000e1b0e7223 */ /* 0x000fe20000000005 */
[C---:B-1----:R-:W-:Y:S02]  /*0a70*/  FFMA R29, R4.reuse, R7, R29 ;  /* 0x00000007041d7223 */ /* 0x042fe4000000001d */
[----:B------:R-:W-:Y:S01]  /*0a80*/  LDS R12, [R16+0x30d4] ;  /* 0x0030d400100c7984 */ /* 0x000fe20000000800 */
[----:B------:R-:W-:-:S03]  /*0a90*/  FFMA R15, R4, R15, R14 ;  /* 0x0000000f040f7223 */ /* 0x000fc6000000000e */
[----:B------:R-:W1:Y:S04]  /*0aa0*/  LDS.128 R4, [R19+0x160] ;  /* 0x0001600013047984 */ /* 0x000e680000000c00 */
[----:B------:R-:W2:Y:S01]  /*0ab0*/  LDS R27, [R16+0x32c8] ;  /* 0x0032c800101b7984 */ /* 0x000ea20000000800 */
[----:B0-----:R-:W-:-:S03]  /*0ac0*/  FFMA R29, R8, R13, R29 ;  /* 0x0000000d081d7223 */ /* 0x001fc6000000001d */
[----:B------:R-:W0:Y:S01]  /*0ad0*/  LDS R8, [R16+0x34bc] ;  /* 0x0034bc0010087984 */ /* 0x000e220000000800 */
[----:B-1----:R-:W-:-:S04]  /*0ae0*/  FFMA R4, R4, R13, R15 ;  /* 0x0000000d04047223 */ /* 0x002fc8000000000f */
[C---:B------:R-:W-:Y:S01]  /*0af0*/  FFMA R5, R12.reuse, R5, R4 ;  /* 0x000000050c057223 */ /* 0x040fe20000000004 */
[----:B------:R-:W-:Y:S02]  /*0b00*/  FFMA R20, R12, R9, R29 ;  /* 0x000000090c147223 */ /* 0x000fe4000000001d */
[----:B------:R-:W-:Y:S01]  /*0b10*/  LDS R9, [R16+0x36b0] ;  /* 0x0036b00010097984 */ /* 0x000fe20000000800 */
[C---:B--2---:R-:W-:Y:S01]  /*0b20*/  FFMA R6, R27.reuse, R6, R5 ;  /* 0x000000061b067223 */ /* 0x044fe20000000005 */
[----:B------:R-:W-:Y:S02]  /*0b30*/  FFMA R29, R27, R10, R20 ;  /* 0x0000000a1b1d7223 */ /* 0x000fe40000000014 */
[----:B------:R-:W1:Y:S04]  /*0b40*/  LDS.128 R12, [R19+0x70] ;  /* 0x00007000130c7984 */ /* 0x000e680000000c00 */
[----:B------:R-:W2:Y:S01]  /*0b50*/  LDS R10, [R16+0x38a4] ;  /* 0x0038a400100a7984 */ /* 0x000ea20000000800 */
[----:B0-----:R-:W-:-:S03]  /*0b60*/  FFMA R27, R8, R7, R6 ;  /* 0x00000007081b7223 */ /* 0x001fc60000000006 */
[----:B------:R-:W0:Y:S01]  /*0b70*/  LDS.128 R4, [R19+0x170] ;  /* 0x0001700013047984 */ /* 0x000e220000000c00 */
[----:B------:R-:W-:-:S03]  /*0b80*/  FFMA R29, R8, R11, R29 ;  /* 0x0000000b081d7223 */ /* 0x000fc6000000001d */
[----:B------:R-:W3:Y:S04]  /*0b90*/  LDS R11, [R16+0x3a98] ;  /* 0x003a9800100b7984 */ /* 0x000ee80000000800 */
[----:B------:R-:W4:Y:S01]  /*0ba0*/  LDS R8, [R16+0x3c8c] ;  /* 0x003c8c0010087984 */ /* 0x000f220000000800 */
[----:B-1----:R-:W-:-:S04]  /*0bb0*/  FFMA R29, R12, R9, R29 ;  /* 0x000000090c1d7223 */ /* 0x002fc8000000001d */
[----:B--2---:R-:W-:Y:S01]  /*0bc0*/  FFMA R12, R10, R13, R29 ;  /* 0x0000000d0a0c7223 */ /* 0x004fe2000000001d */
[----:B------:R-:W-:-:S04]  /*0bd0*/  SHF.L.U32 R20, R3, 0x2, RZ ;  /* 0x0000000203147819 */ /* 0x000fc800000006ff */
[----:B------:R-:W-:Y:S01]  /*0be0*/  LEA R20, R20, R1, 0x2 ;  /* 0x0000000114147211 */ /* 0x000fe200078e10ff */
[----:B0-----:R-:W-:-:S04]  /*0bf0*/  FFMA R4, R4, R9, R27 ;  /* 0x0000000904047223 */ /* 0x001fc8000000001b */
[----:B------:R-:W-:Y:S01]  /*0c00*/  FFMA R5, R10, R5, R4 ;  /* 0x000000050a057223 */ /* 0x000fe20000000004 */
[----:B---3--:R-:W-:-:S03]  /*0c10*/  FFMA R9, R11, R14, R12 ;  /* 0x0000000e0b097223 */ /* 0x008fc6000000000c */
[----:B------:R-:W-:Y:S01]  /*0c20*/  FFMA R6, R11, R6, R5 ;  /* 0x000000060b067223 */ /* 0x000fe20000000005 */
[----:B----4-:R-:W-:-:S03]  /*0c30*/  FFMA R5, R8, R15, R9 ;  /* 0x0000000f08057223 */ /* 0x010fc60000000009 */
[----:B------:R-:W-:Y:S02]  /*0c40*/  FFMA R7, R8, R7, R6 ;  /* 0x0000000708077223 */ /* 0x000fe40000000006 */
[----:B------:R0:W-:Y:S04]  /*0c50*/  STL [R20], R5 ;  /* 0x0000000514007387 */ /* 0x0001e80000100800 */
[----:B------:R0:W-:Y:S01]  /*0c60*/  STL [R20+0x20], R7 ;  /* 0x0000200714007387 */ /* 0x0001e20000100800 */
[----:B------:R-:W-:-:S04]  /*0c70*/  UIADD3 UR4, UPT, UPT, UR4, 0x1, URZ ;  /* 0x0000000104047890 */ /* 0x000fc8000fffe0ff */
[----:B------:R-:W-:Y:S01]  /*0c80*/  UISETP.NE.AND UP0, UPT, UR4, 0x20, UPT ;  /* 0x000000200400788c */ /* 0x000fe2000bf05270 */
[----:B------:R-:W-:Y:S02]  /*0c90*/  IADD3 R24, P2, PT, R24, 0x20000, RZ ;  /* 0x0002000018187810 */ /* 0x000fe40007f5e0ff */
[----:B------:R-:W-:Y:S02]  /*0ca0*/  IADD3 R21, PT, PT, R21, 0x20, RZ ;  /* 0x0000002015157810 */ /* 0x000fe40007ffe0ff */
[----:B------:R-:W-:-:S04]  /*0cb0*/  IADD3.X R25, PT, PT, RZ, R25, RZ, P2, !PT ;  /* 0x00000019ff197210 */ /* 0x000fc800017fe4ff */
[----:B0-----:R-:W-:Y:S05]  /*0cc0*/  BRA.U UP0, `(.L_x_0) ;  /* 0xfffffff500a47547 */ /* 0x001fea000b83ffff */
[----:B------:R0:W-:Y:S01]  /*0cd0*/  STL [R20+0x4], RZ ;  /* 0x000004ff14007387 */ /* 0x0001e20000100800 */
[----:B------:R-:W1:Y:S01]  /*0ce0*/  LDC.64 R22, c[0x0][0x380] ;  /* 0x0000e000ff167b82 */ /* 0x000e620000000a00 */
[----:B------:R-:W-:Y:S01]  /*0cf0*/  HFMA2 R15, -RZ, RZ, 0, 0 ;  /* 0x00000000ff0f7431 */ /* 0x000fe200000001ff */
[----:B------:R-:W-:Y:S01]  /*0d00*/  MOV R21, RZ ;  /* 0x000000ff00157202 */ /* 0x000fe20000000f00 */
[----:B------:R0:W-:Y:S01]  /*0d10*/  STL [R20+0x24], RZ ;  /* 0x000024ff14007387 */ /* 0x0001e20000100800 */
[----:B------:R-:W-:-:S07]  /*0d20*/  MOV R25, RZ ;  /* 0x000000ff00197202 */ /* 0x000fce0000000f00 */
.L_x_1:
[----:B--2---:R-:W2:Y:S01]  /*0d30*/  LDC.64 R6, c[0x0][0x388] ;  /* 0x0000e200ff067b82 */ /* 0x004ea20000000a00 */
[----:B------:R-:W-:Y:S02]  /*0d40*/  SHF.L.U32 R5, R0, 0xc, RZ ;  /* 0x0000000c00057819 */ /* 0x000fe400000006ff */
[----:B------:R-:W-:Y:S02]  /*0d50*/  SHF.L.U32 R9, R2, 0x2, RZ ;  /* 0x0000000202097819 */ /* 0x000fe400000006ff */
[----:B------:R-:W-:Y:S02]  /*0d60*/  LOP3.LUT R5, R5, R2, RZ, 0xfc, !PT ;  /* 0x0000000205057212 */ /* 0x000fe400078efcff */
[----:B------:R-:W-:Y:S02]  /*0d70*/  IADD3 R9, PT, PT, R9, UR6, RZ ;  /* 0x0000000609097c10 */ /* 0x000fe4000fffe0ff */
[----:B------:R-:W-:Y:S01]  /*0d80*/  IADD3 R4, PT, PT, R5, UR5, RZ ;  /* 0x0000000505047c10 */ /* 0x000fe2000fffe0ff */
[----:B------:R-:W-:Y:S01]  /*0d90*/  BAR.SYNC.DEFER_BLOCKING 0x0 ;  /* 0x0000000000007b1d */ /* 0x000fe20000010000 */
[----:B------:R-:W-:-:S02]  /*0da0*/  ISETP.GT.U32.AND P3, PT, R9, 0x3fe, PT ;  /* 0x000003fe0900780c */ /* 0x000fc40003f64070 */
[----:B------:R-:W-:Y:S02]  /*0db0*/  LEA R4, R21, R4, 0x5 ;  /* 0x0000000415047211 */ /* 0x000fe400078e28ff */
[----:B------:R-:W-:Y:S02]  /*0dc0*/  LEA R8, R0, R9, 0xa ;  /* 0x0000000900087211 */ /* 0x000fe400078e50ff */
[----:B------:R-:W-:Y:S02]  /*0dd0*/  ISETP.GT.U32.OR P3, PT, R2, 0x1f, P3 ;  /* 0x0000001f0200780c */ /* 0x000fe40001f64470 */
[----:B------:R-:W-:Y:S02]  /*0de0*/  LEA R5, R3, R4, 0xa ;  /* 0x0000000403057211 */ /* 0x000fe400078e50ff */
[----:B------:R-:W-:-:S03]  /*0df0*/  LEA R13, R21, R8, 0xf ;  /* 0x00000008150d7211 */ /* 0x000fc600078e78ff */
[----:B-1----:R-:W-:-:S04]  /*0e00*/  IMAD.WIDE R4, R5, 0x4, R22 ;  /* 0x0000000405047825 */ /* 0x002fc800078e0216 */
[----:B--2---:R-:W-:Y:S01]  /*0e10*/  IMAD.WIDE.U32 R12, R13, 0x4, R6 ;  /* 0x000000040d0c7825 */ /* 0x004fe200078e0006 */
[----:B------:R-:W2:Y:S04]  /*0e20*/  @P6 LDG.E.CONSTANT R11, desc[UR10][R4.64+0x1000] ;  /* 0x0010000a040b6981 */ /* 0x000ea8000c1e9900 */
[----:B------:R-:W3:Y:S04]  /*0e30*/  @P5 LDG.E.CONSTANT R7, desc[UR10][R4.64] ;  /* 0x0000000a04075981 */ /* 0x000ee8000c1e9900 */
[----:B------:R-:W4:Y:S04]  /*0e40*/  @P0 LDG.E.CONSTANT R27, desc[UR10][R4.64+0x2000] ;  /* 0x0020000a041b0981 */ /* 0x000f28000c1e9900 */
[----:B------:R-:W5:Y:S04]  /*0e50*/  @P1 LDG.E.CONSTANT R29, desc[UR10][R4.64+0x3000] ;  /* 0x0030000a041d1981 */ /* 0x000f68000c1e9900 */
[----:B------:R-:W5:Y:S01]  /*0e60*/  @!P3 LDG.E.CONSTANT R6, desc[UR10][R12.64+0x4] ;  /* 0x0000040a0c06b981 */ /* 0x000f62000c1e9900 */
[----:B------:R-:W-:-:S02]  /*0e70*/  ISETP.GT.U32.AND P4, PT, R9, 0x3fd, PT ;  /* 0x000003fd0900780c */ /* 0x000fc40003f84070 */
[----:B------:R-:W-:Y:S02]  /*0e80*/  ISETP.GT.U32.AND P2, PT, R9, 0x3fc, PT ;  /* 0x000003fc0900780c */ /* 0x000fe40003f44070 */
[C---:B------:R-:W-:Y:S02]  /*0e90*/  ISETP.GT.U32.OR P4, PT, R2.reuse, 0x1e, P4 ;  /* 0x0000001e0200780c */ /* 0x040fe40002784470 */
[----:B------:R-:W-:-:S11]  /*0ea0*/  ISETP.GT.U32.OR P2, PT, R2, 0x1e, P2 ;  /* 0x0000001e0200780c */ /* 0x000fd60001744470 */
[----:B------:R-:W5:Y:S04]  /*0eb0*/  @!P4 LDG.E.CONSTANT R24, desc[UR10][R12.64+0x8] ;  /* 0x0000080a0c18c981 */ /* 0x000f68000c1e9900 */
[----:B------:R-:W5:Y:S04]  /*0ec0*/  @!P2 LDG.E.CONSTANT R26, desc[UR10][R12.64+0xc] ;  /* 0x00000c0a0c1aa981 */ /* 0x000f68000c1e9900 */
[----:B--2---:R-:W-:Y:S04]  /*0ed0*/  @P6 STS [R18+0x80], R11 ;  /* 0x0000800b12006388 */ /* 0x004fe80000000800 */
[----:B---3--:R-:W-:Y:S04]  /*0ee0*/  @P5 STS [R18], R7 ;  /* 0x0000000712005388 */ /* 0x008fe80000000800 */
[----:B----4-:R-:W-:Y:S04]  /*0ef0*/  @P0 STS [R18+0x100], R27 ;  /* 0x0001001b12000388 */ /* 0x010fe80000000800 */
[----:B-----5:R-:W-:Y:S04]  /*0f00*/  @P1 STS [R18+0x180], R29 ;  /* 0x0001801d12001388 */ /* 0x020fe80000000800 */
[----:B------:R-:W-:Y:S01]  /*0f10*/  @!P3 STS [R17], R6 ;  /* 0x000000061100b388 */ /* 0x000fe20000000800 */
[----:B------:R-:W-:-:S04]  /*0f20*/  ISETP.GT.U32.AND P3, PT, R9, 0x3fb, PT ;  /* 0x000003fb0900780c */ /* 0x000fc80003f64070 */
[----:B------:R-:W-:-:S13]  /*0f30*/  ISETP.GT.U32.OR P3, PT, R2, 0x1e, P3 ;  /* 0x0000001e0200780c */ /* 0x000fda0001f64470 */
[----:B------:R-:W2:Y:S04]  /*0f40*/  @!P3 LDG.E.CONSTANT R28, desc[UR10][R12.64+0x10] ;  /* 0x0000100a0c1cb981 */ /* 0x000ea8000c1e9900 */
[----:B------:R-:W-:Y:S04]  /*0f50*/  @!P4 STS [R17+0x4], R24 ;  /* 0x000004181100c388 */ /* 0x000fe80000000800 */
[----:B------:R-:W-:Y:S04]  /*0f60*/  @!P2 STS [R17+0x8], R26 ;  /* 0x0000081a1100a388 */ /* 0x000fe80000000800 */
[----:B--2---:R-:W-:Y:S01]  /*0f70*/  @!P3 STS [R17+0xc], R28 ;  /* 0x00000c1c1100b388 */ /* 0x004fe20000000800 */
[----:B------:R-:W-:Y:S06]  /*0f80*/  BAR.SYNC.DEFER_BLOCKING 0x0 ;  /* 0x0000000000007b1d */ /* 0x000fec0000010000 */
[----:B------:R-:W-:Y:S04]  /*0f90*/  LDS R29, [R16] ;  /* 0x00000000101d7984 */ /* 0x000fe80000000800 */
[----:B------:R-:W1:Y:S04]  /*0fa0*/  LDS.128 R8, [R19] ;  /* 0x0000000013087984 */ /* 0x000e680000000c00 */
[----:B------:R-:W2:Y:S04]  /*0fb0*/  LDS.128 R4, [R19+0x100] ;  /* 0x0001000013047984 */ /* 0x000ea80000000c00 */
[----:B------:R-:W3:Y:S04]  /*0fc0*/  LDS R24, [R16+0x1f4] ;  /* 0x0001f40010187984 */ /* 0x000ee80000000800 */
[----:B------:R-:W4:Y:S04]  /*0fd0*/  LDS R27, [R16+0x3e8] ;  /* 0x0003e800101b7984 */ /* 0x000f280000000800 */
[----:B------:R-:W5:Y:S04]  /*0fe0*/  LDS R14, [R16+0x5dc] ;  /* 0x0005dc00100e7984 */ /* 0x000f680000000800 */
[----:B------:R-:W-:Y:S04]  /*0ff0*/  LDS R13, [R16+0x7d0] ;  /* 0x0007d000100d7984 */ /* 0x000fe80000000800 */
[----:B------:R-:W-:Y:S01]  /*1000*/  LDS R12, [R16+0xdac] ;  /* 0x000dac00100c7984 */ /* 0x000fe20000000800 */
[-C--:B-1----:R-:W-:Y:S01]  /*1010*/  FFMA R8, R8, R29.reuse, R25 ;  /* 0x0000001d08087223 */ /* 0x082fe20000000019 */
[----:B--2---:R-:W-:-:S02]  /*1020*/  FFMA R4, R4, R29, R15 ;  /* 0x0000001d04047223 */ /* 0x004fc4000000000f */
[----:B------:R-:W-:Y:S01]  /*1030*/  LDS R29, [R16+0x9c4] ;  /* 0x0009c400101d7984 */ /* 0x000fe20000000800 */
[C---:B---3--:R-:W-:Y:S01]  /*1040*/  FFMA R8, R24.reuse, R9, R8 ;  /* 0x0000000918087223 */ /* 0x048fe20000000008 */
[----:B------:R-:W-:Y:S02]  /*1050*/  FFMA R5, R24, R5, R4 ;  /* 0x0000000518057223 */ /* 0x000fe40000000004 */
[----:B------:R-:W-:Y:S01]  /*1060*/  LDS R15, [R16+0xbb8] ;  /* 0x000bb800100f7984 */ /* 0x000fe20000000800 */
[C---:B----4-:R-:W-:Y:S01]  /*1070*/  FFMA R9, R27.reuse, R10, R8 ;  /* 0x0000000a1b097223 */ /* 0x050fe20000000008 */
[----:B------:R-:W-:Y:S02]  /*1080*/  FFMA R6, R27, R6, R5 ;  /* 0x000000061b067223 */ /* 0x000fe40000000005 */
[----:B------:R-:W-:Y:S01]  /*1090*/  LDS R24, [R16+0x34bc] ;  /* 0x0034bc0010187984 */ /* 0x000fe20000000800 */
[----:B-----5:R-:W-:-:S03]  /*10a0*/  FFMA R25, R14, R11, R9 ;  /* 0x0000000b0e197223 */ /* 0x020fc60000000009 */
[----:B------:R-:W1:Y:S01]  /*10b0*/  LDS.128 R8, [R19+0x10] ;  /* 0x0000100013087984 */ /* 0x000e620000000c00 */
[----:B------:R-:W-:-:S03]  /*10c0*/  FFMA R27, R14, R7, R6 ;  /* 0x000000070e1b7223 */ /* 0x000fc60000000006 */
[----:B------:R-:W2:Y:S01]  /*10d0*/  LDS.128 R4, [R19+0x110] ;  /* 0x0001100013047984 */ /* 0x000ea20000000c00 */
[-C--:B-1----:R-:W-:Y:S01]  /*10e0*/  FFMA R8, R8, R13.reuse, R25 ;  /* 0x0000000d08087223 */ /* 0x082fe20000000019 */
[----:B--2---:R-:W-:-:S03]  /*10f0*/  FFMA R4, R4, R13, R27 ;  /* 0x0000000d04047223 */ /* 0x004fc6000000001b */
[C---:B------:R-:W-:Y:S01]  /*1100*/  FFMA R8, R29.reuse, R9, R8 ;  /* 0x000000091d087223 */ /* 0x040fe20000000008 */
[----:B------:R-:W-:Y:S01]  /*1110*/  LDS R13, [R16+0xfa0] ;  /* 0x000fa000100d7984 */ /* 0x000fe20000000800 */
[----:B------:R-:W-:Y:S02]  /*1120*/  FFMA R5, R29, R5, R4 ;  /* 0x000000051d057223 */ /* 0x000fe40000000004 */
[C---:B------:R-:W-:Y:S01]  /*1130*/  FFMA R9, R15.reuse, R10, R8 ;  /* 0x0000000a0f097223 */ /* 0x040fe20000000008 */
[----:B------:R-:W-:Y:S01]  /*1140*/  LDS R29, [R16+0x1194] ;  /* 0x00119400101d7984 */ /* 0x000fe20000000800 */
[----:B------:R-:W-:Y:S02]  /*1150*/  FFMA R6, R15, R6, R5 ;  /* 0x000000060f067223 */ /* 0x000fe40000000005 */
[C---:B------:R-:W-:Y:S01]  /*1160*/  FFMA R25, R12.reuse, R11, R9 ;  /* 0x0000000b0c197223 */ /* 0x040fe20000000009 */
[----:B------:R-:W-:Y:S04]  /*1170*/  LDS R15, [R16+0x1388] ;  /* 0x00138800100f7984 */ /* 0x000fe80000000800 */
[----:B------:R-:W1:Y:S01]  /*1180*/  LDS.128 R8, [R19+0x20] ;  /* 0x0000200013087984 */ /* 0x000e620000000c00 */
[----:B------:R-:W-:-:S03]  /*1190*/  FFMA R27, R12, R7, R6 ;  /* 0x000000070c1b7223 */ /* 0x000fc60000000006 */
[----:B------:R-:W2:Y:S04]  /*11a0*/  LDS.128 R4, [R19+0x120] ;  /* 0x0001200013047984 */ /* 0x000ea80000000c00 */
[----:B------:R-:W3:Y:S01]  /*11b0*/  LDS R12, [R16+0x157c] ;  /* 0x00157c00100c7984 */ /* 0x000ee20000000800 */
        /* <DEDUP_REMOVED lines=8> */
[C---:B---3--:R-:W-:Y:S01]  /*1240*/  FFMA R25, R12.reuse, R11, R9 ;  /* 0x0000000b0c197223 */ /* 0x048fe20000000009 */
        /* <DEDUP_REMOVED lines=45> */
[----:B------:R-:W2:Y:S01]  /*1520*/  LDS.128 R4, [R19+0x160] ;  /* 0x0001600013047984 */ /* 0x000ea20000000c00 */
[-C--:B-1----:R-:W-:Y:S01]  /*1530*/  FFMA R8, R8, R13.reuse, R25 ;  /* 0x0000000d08087223 */ /* 0x082fe20000000019 */
[----:B--2---:R-:W-:-:S03]  /*1540*/  FFMA R4, R4, R13, R27 ;  /* 0x0000000d04047223 */ /* 0x004fc6000000001b */
[C---:B------:R-:W-:Y:S01]  /*1550*/  FFMA R8, R29.reuse, R9, R8 ;  /* 0x000000091d087223 */ /* 0x040fe20000000008 */
[----:B------:R-:W-:-:S03]  /*1560*/  FFMA R5, R29, R5, R4 ;  /* 0x000000051d057223 */ /* 0x000fc60000000004 */
[C---:B------:R-:W-:Y:S01]  /*1570*/  FFMA R9, R15.reuse, R10, R8 ;  /* 0x0000000a0f097223 */ /* 0x040fe20000000008 */
[----:B------:R-:W-:Y:S01]  /*1580*/  LDS R29, [R16+0x38a4] ;  /* 0x0038a400101d7984 */ /* 0x000fe20000000800 */
[----:B------:R-:W-:Y:S02]  /*1590*/  FFMA R6, R15, R6, R5 ;  /* 0x000000060f067223 */ /* 0x000fe40000000005 */
[C---:B------:R-:W-:Y:S01]  /*15a0*/  FFMA R25, R24.reuse, R11, R9 ;  /* 0x0000000b18197223 */ /* 0x040fe20000000009 */
[----:B------:R-:W-:Y:S04]  /*15b0*/  LDS R5, [R16+0x36b0] ;  /* 0x0036b00010057984 */ /* 0x000fe80000000800 */
[----:B------:R-:W1:Y:S04]  /*15c0*/  LDS.128 R8, [R19+0x70] ;  /* 0x0000700013087984 */ /* 0x000e680000000c00 */
[----:B------:R-:W2:Y:S01]  /*15d0*/  LDS.128 R12, [R19+0x170] ;  /* 0x00017000130c7984 */ /* 0x000ea20000000c00 */
[----:B------:R-:W-:-:S03]  /*15e0*/  FFMA R27, R24, R7, R6 ;  /* 0x00000007181b7223 */ /* 0x000fc60000000006 */
[----:B------:R-:W3:Y:S04]  /*15f0*/  LDS R7, [R16+0x3a98] ;  /* 0x003a980010077984 */ /* 0x000ee80000000800 */
[----:B------:R-:W4:Y:S01]  /*1600*/  LDS R4, [R16+0x3c8c] ;  /* 0x003c8c0010047984 */ /* 0x000f220000000800 */
[----:B------:R-:W-:-:S04]  /*1610*/  IADD3 R21, PT, PT, R21, 0x1, RZ ;  /* 0x0000000115157810 */ /* 0x000fc80007ffe0ff */
[----:B------:R-:W-:Y:S01]  /*1620*/  ISETP.NE.AND P2, PT, R21, 0x20, PT ;  /* 0x000000201500780c */ /* 0x000fe20003f45270 */
[-C--:B-1----:R-:W-:Y:S01]  /*1630*/  FFMA R8, R8, R5.reuse, R25 ;  /* 0x0000000508087223 */ /* 0x082fe20000000019 */
[----:B--2---:R-:W-:-:S03]  /*1640*/  FFMA R12, R12, R5, R27 ;  /* 0x000000050c0c7223 */ /* 0x004fc6000000001b */
[C---:B------:R-:W-:Y:S01]  /*1650*/  FFMA R8, R29.reuse, R9, R8 ;  /* 0x000000091d087223 */ /* 0x040fe20000000008 */
[----:B------:R-:W-:-:S03]  /*1660*/  FFMA R13, R29, R13, R12 ;  /* 0x0000000d1d0d7223 */ /* 0x000fc6000000000c */
[C---:B---3--:R-:W-:Y:S01]  /*1670*/  FFMA R25, R7.reuse, R10, R8 ;  /* 0x0000000a07197223 */ /* 0x048fe20000000008 */
[----:B------:R-:W-:-:S03]  /*1680*/  FFMA R14, R7, R14, R13 ;  /* 0x0000000e070e7223 */ /* 0x000fc6000000000d */
[C---:B----4-:R-:W-:Y:S01]  /*1690*/  FFMA R25, R4.reuse, R11, R25 ;  /* 0x0000000b04197223 */ /* 0x050fe20000000019 */
[----:B------:R-:W-:-:S04]  /*16a0*/  FFMA R15, R4, R15, R14 ;  /* 0x0000000f040f7223 */ /* 0x000fc8000000000e */
[----:B------:R2:W-:Y:S04]  /*16b0*/  STL [R20+0x4], R25 ;  /* 0x0000041914007387 */ /* 0x0005e80000100800 */
[----:B------:R2:W-:Y:S01]  /*16c0*/  STL [R20+0x24], R15 ;  /* 0x0000240f14007387 */ /* 0x0005e20000100800 */
[----:B------:R-:W-:Y:S05]  /*16d0*/  @P2 BRA `(.L_x_1) ;  /* 0xfffffff400942947 */ /* 0x000fea000383ffff */
[----:B------:R1:W-:Y:S01]  /*16e0*/  STL [R20+0x8], RZ ;  /* 0x000008ff14007387 */ /* 0x0003e20000100800 */
[----:B------:R-:W3:Y:S01]  /*16f0*/  LDC.64 R22, c[0x0][0x380] ;  /* 0x0000e000ff167b82 */ /* 0x000ee20000000a00 */
[----:B------:R-:W-:Y:S01]  /*1700*/  HFMA2 R21, -RZ, RZ, 0, 0 ;  /* 0x00000000ff157431 */ /* 0x000fe200000001ff */
[----:B--2---:R-:W-:Y:S01]  /*1710*/  MOV R15, RZ ;  /* 0x000000ff000f7202 */ /* 0x004fe20000000f00 */
[----:B------:R1:W-:Y:S01]  /*1720*/  STL [R20+0x28], RZ ;  /* 0x000028ff14007387 */ /* 0x0003e20000100800 */
[----:B------:R-:W-:-:S07]  /*1730*/  HFMA2 R25, -RZ, RZ, 0, 0 ;  /* 0x00000000ff197431 */ /* 0x000fce00000001ff */
.L_x_2:
        /* <DEDUP_REMOVED lines=13> */
[----:B---3--:R-:W-:-:S04]  /*1810*/  IMAD.WIDE R4, R5, 0x4, R22 ;  /* 0x0000000405047825 */ /* 0x008fc800078e0216 */
        /* <DEDUP_REMOVED lines=25> */
[----:B------:R-:W2:Y:S04]  /*19b0*/  LDS.128 R8, [R19] ;  /* 0x0000000013087984 */ /* 0x000ea80000000c00 */
[----:B------:R-:W3:Y:S04]  /*19c0*/  LDS.128 R4, [R19+0x100] ;  /* 0x0001000013047984 */ /* 0x000ee80000000c00 */
[----:B------:R-:W4:Y:S04]  /*19d0*/  LDS R24, [R16+0x1f4] ;  /* 0x0001f40010187984 */ /* 0x000f280000000800 */
[----:B------:R-:W5:Y:S04]  /*19e0*/  LDS R27, [R16+0x3e8] ;  /* 0x0003e800101b7984 */ /* 0x000f680000000800 */
[----:B------:R-:W0:Y:S04]  /*19f0*/  LDS R14, [R16+0x5dc] ;  /* 0x0005dc00100e7984 */ /* 0x000e280000000800 */
[----:B------:R-:W-:Y:S04]  /*1a00*/  LDS R13, [R16+0x7d0] ;  /* 0x0007d000100d7984 */ /* 0x000fe80000000800 */
[----:B------:R-:W-:Y:S01]  /*1a10*/  LDS R12, [R16+0xdac] ;  /* 0x000dac00100c7984 */ /* 0x000fe20000000800 */
[-C--:B--2---:R-:W-:Y:S01]  /*1a20*/  FFMA R8, R8, R29.reuse, R25 ;  /* 0x0000001d08087223 */ /* 0x084fe20000000019 */
[----:B---3--:R-:W-:-:S02]  /*1a30*/  FFMA R4, R4, R29, R15 ;  /* 0x0000001d04047223 */ /* 0x008fc4000000000f */
[----:B------:R-:W-:Y:S01]  /*1a40*/  LDS R29, [R16+0x9c4] ;  /* 0x0009c400101d7984 */ /* 0x000fe20000000800 */
[C---:B----4-:R-:W-:Y:S01]  /*1a50*/  FFMA R8, R24.reuse, R9, R8 ;  /* 0x0000000918087223 */ /* 0x050fe20000000008 */
[----:B------:R-:W-:Y:S02]  /*1a60*/  FFMA R5, R24, R5, R4 ;  /* 0x0000000518057223 */ /* 0x000fe40000000004 */
[----:B------:R-:W-:Y:S01]  /*1a70*/  LDS R15, [R16+0xbb8] ;  /* 0x000bb800100f7984 */ /* 0x000fe20000000800 */
[C---:B-----5:R-:W-:Y:S01]  /*1a80*/  FFMA R9, R27.reuse, R10, R8 ;  /* 0x0000000a1b097223 */ /* 0x060fe20000000008 */
[----:B------:R-:W-:Y:S02]  /*1a90*/  FFMA R6, R27, R6, R5 ;  /* 0x000000061b067223 */ /* 0x000fe40000000005 */
[----:B------:R-:W-:Y:S01]  /*1aa0*/  LDS R24, [R16+0x34bc] ;  /* 0x0034bc0010187984 */ /* 0x000fe20000000800 */
[----:B0-----:R-:W-:-:S03]  /*1ab0*/  FFMA R25, R14, R11, R9 ;  /* 0x0000000b0e197223 */ /* 0x001fc60000000009 */
[----:B------:R-:W0:Y:S01]  /*1ac0*/  LDS.128 R8, [R19+0x10] ;  /* 0x0000100013087984 */ /* 0x000e220000000c00 */
[----:B------:R-:W-:-:S03]  /*1ad0*/  FFMA R27, R14, R7, R6 ;  /* 0x000000070e1b7223 */ /* 0x000fc60000000006 */
[----:B------:R-:W2:Y:S01]  /*1ae0*/  LDS.128 R4, [R19+0x110] ;  /* 0x0001100013047984 */ /* 0x000ea20000000c00 */
[-C--:B0-----:R-:W-:Y:S01]  /*1af0*/  FFMA R8, R8, R13.reuse, R25 ;  /* 0x0000000d08087223 */ /* 0x081fe20000000019 */
        /* <DEDUP_REMOVED lines=9> */
[----:B------:R-:W0:Y:S01]  /*1b90*/  LDS.128 R8, [R19+0x20] ;  /* 0x0000200013087984 */ /* 0x000e220000000c00 */
[----:B------:R-:W-:-:S03]  /*1ba0*/  FFMA R27, R12, R7, R6 ;  /* 0x000000070c1b7223 */ /* 0x000fc60000000006 */
[----:B------:R-:W2:Y:S04]  /*1bb0*/  LDS.128 R4, [R19+0x120] ;  /* 0x0001200013047984 */ /* 0x000ea80000000c00 */
[----:B------:R-:W3:Y:S01]  /*1bc0*/  LDS R12, [R16+0x157c] ;  /* 0x00157c00100c7984 */ /* 0x000ee20000000800 */
        /* <DEDUP_REMOVED lines=54> */
[----:B------:R-:W2:Y:S01]  /*1f30*/  LDS.128 R4, [R19+0x160] ;  /* 0x0001600013047984 */ /* 0x000ea20000000c00 */
[-C--:B0-----:R-:W-:Y:S01]  /*1f40*/  FFMA R8, R8, R13.reuse, R25 ;  /* 0x0000000d08087223 */ /* 0x081fe20000000019 */
        /* <DEDUP_REMOVED lines=8> */
[----:B------:R-:W0:Y:S04]  /*1fd0*/  LDS.128 R8, [R19+0x70] ;  /* 0x0000700013087984 */ /* 0x000e280000000c00 */
[----:B------:R-:W2:Y:S01]  /*1fe0*/  LDS.128 R12, [R19+0x170] ;  /* 0x00017000130c7984 */ /* 0x000ea20000000c00 */
[----:B------:R-:W-:-:S03]  /*1ff0*/  FFMA R27, R24, R7, R6 ;  /* 0x00000007181b7223 */ /* 0x000fc60000000006 */
[----:B------:R-:W3:Y:S04]  /*2000*/  LDS R7, [R16+0x3a98] ;  /* 0x003a980010077984 */ /* 0x000ee80000000800 */
[----:B------:R-:W4:Y:S01]  /*2010*/  LDS R4, [R16+0x3c8c] ;  /* 0x003c8c0010047984 */ /* 0x000f220000000800 */
[----:B------:R-:W-:-:S04]  /*2020*/  IADD3 R21, PT, PT, R21, 0x1, RZ ;  /* 0x0000000115157810 */ /* 0x000fc80007ffe0ff */
[----:B------:R-:W-:Y:S01]  /*2030*/  ISETP.NE.AND P2, PT, R21, 0x20, PT ;  /* 0x000000201500780c */ /* 0x000fe20003f45270 */
[-C--:B0-----:R-:W-:Y:S01]  /*2040*/  FFMA R8, R8, R5.reuse, R25 ;  /* 0x0000000508087223 */ /* 0x081fe20000000019 */
        /* <DEDUP_REMOVED lines=12> */
[----:B--2---:R-:W-:Y:S01]  /*2110*/  HFMA2 R15, -RZ, RZ, 0, 0 ;  /* 0x00000000ff0f7431 */ /* 0x004fe200000001ff */
[----:B------:R-:W-:Y:S01]  /*2120*/  MOV R21, RZ ;  /* 0x000000ff00157202 */ /* 0x000fe20000000f00 */
[----:B------:R0:W-:Y:S01]  /*2130*/  STL [R20+0x2c], RZ ;  /* 0x00002cff14007387 */ /* 0x0001e20000100800 */
[----:B------:R-:W-:-:S07]  /*2140*/  MOV R25, RZ ;  /* 0x000000ff00197202 */ /* 0x000fce0000000f00 */
.L_x_3:
        /* <DEDUP_REMOVED lines=155> */
[----:B------:R-:W-:Y:S01]  /*2b00*/  HFMA2 R3, -RZ, RZ, 0, 5.9604644775390625e-08 ;  /* 0x00000001ff037431 */ /* 0x000fe200000001ff */
[----:B------:R-:W-:Y:S01]  /*2b10*/  UPLOP3.LUT UP0, UPT, UPT, UPT, UPT, 0x40, 0x4 ;  /* 0x000000000004789c */ /* 0x000fe20003f0e870 */
[----:B------:R-:W-:Y:S10]  /*2b20*/  BRA.U UP1, `(.L_x_4) ;  /* 0xffffffd501987547 */ /* 0x000ff4000b83ffff */
[----:B------:R-:W3:Y:S01]  /*2b30*/  LDL.128 R16, [R1] ;  /* 0x0000000001107983 */ /* 0x000ee20000100c00 */
[----:B-12---:R-:W0:Y:S03]  /*2b40*/  LDC.64 R20, c[0x0][0x390] ;  /* 0x0000e400ff147b82 */ /* 0x006e260000000a00 */
[----:B------:R-:W2:Y:S04]  /*2b50*/  LDL.128 R12, [R1+0x20] ;  /* 0x00002000010c7983 */ /* 0x000ea80000100c00 */
[----:B------:R-:W4:Y:S04]  /*2b60*/  LDL.128 R8, [R1+0x10] ;  /* 0x0000100001087983 */ /* 0x000f280000100c00 */
[----:B------:R-:W5:Y:S01]  /*2b70*/  LDL.128 R4, [R1+0x30] ;  /* 0x0000300001047983 */ /* 0x000f620000100c00 */
[----:B------:R-:W-:Y:S01]  /*2b80*/  LEA R2, R2, UR5, 0xc ;  /* 0x0000000502027c11 */ /* 0x000fe2000f8e60ff */
[----:B------:R-:W1:Y:S02]  /*2b90*/  S2R R0, SR_TID.Y ;  /* 0x0000000000007919 */ /* 0x000e640000002200 */
[----:B-1----:R-:W-:-:S04]  /*2ba0*/  SHF.L.U32 R3, R0, 0x2, RZ ;  /* 0x0000000200037819 */ /* 0x002fc800000006ff */
[----:B------:R-:W-:-:S05]  /*2bb0*/  IADD3 R2, PT, PT, R3, UR6, R2 ;  /* 0x0000000603027c10 */ /* 0x000fca000fffe002 */
[----:B0-----:R-:W-:-:S05]  /*2bc0*/  IMAD.WIDE.U32 R2, R2, 0x4, R20 ;  /* 0x0000000402027825 */ /* 0x001fca00078e0014 */
[----:B---3--:R-:W-:Y:S04]  /*2bd0*/  STG.E desc[UR10][R2.64], R16 ;  /* 0x0000001002007986 */ /* 0x008fe8000c10190a */
[----:B------:R-:W-:Y:S04]  /*2be0*/  STG.E desc[UR10][R2.64+0x4], R17 ;  /* 0x0000041102007986 */ /* 0x000fe8000c10190a */
[----:B------:R-:W-:Y:S04]  /*2bf0*/  STG.E desc[UR10][R2.64+0x8], R18 ;  /* 0x0000081202007986 */ /* 0x000fe8000c10190a */
[----:B------:R-:W-:Y:S04]  /*2c00*/  STG.E desc[UR10][R2.64+0xc], R19 ;  /* 0x00000c1302007986 */ /* 0x000fe8000c10190a */
[----:B--2---:R-:W-:Y:S04]  /*2c10*/  STG.E desc[UR10][R2.64+0x2000], R12 ;  /* 0x0020000c02007986 */ /* 0x004fe8000c10190a */
[----:B------:R-:W-:Y:S04]  /*2c20*/  STG.E desc[UR10][R2.64+0x2004], R13 ;  /* 0x0020040d02007986 */ /* 0x000fe8000c10190a */
[----:B------:R-:W-:Y:S04]  /*2c30*/  STG.E desc[UR10][R2.64+0x2008], R14 ;  /* 0x0020080e02007986 */ /* 0x000fe8000c10190a */
[----:B------:R-:W-:Y:S04]  /*2c40*/  STG.E desc[UR10][R2.64+0x200c], R15 ;  /* 0x00200c0f02007986 */ /* 0x000fe8000c10190a */
[----:B----4-:R-:W-:Y:S04]  /*2c50*/  STG.E desc[UR10][R2.64+0x1000], R8 ;  /* 0x0010000802007986 */ /* 0x010fe8000c10190a */
[----:B------:R-:W-:Y:S04]  /*2c60*/  STG.E desc[UR10][R2.64+0x1004], R9 ;  /* 0x0010040902007986 */ /* 0x000fe8000c10190a */
[----:B------:R-:W-:Y:S04]  /*2c70*/  STG.E desc[UR10][R2.64+0x1008], R10 ;  /* 0x0010080a02007986 */ /* 0x000fe8000c10190a */
[----:B------:R-:W-:Y:S04]  /*2c80*/  STG.E desc[UR10][R2.64+0x100c], R11 ;  /* 0x00100c0b02007986 */ /* 0x000fe8000c10190a */
[----:B-----5:R-:W-:Y:S04]  /*2c90*/  STG.E desc[UR10][R2.64+0x3000], R4 ;  /* 0x0030000402007986 */ /* 0x020fe8000c10190a */
[----:B------:R-:W-:Y:S04]  /*2ca0*/  STG.E desc[UR10][R2.64+0x3004], R5 ;  /* 0x0030040502007986 */ /* 0x000fe8000c10190a */
[----:B------:R-:W-:Y:S04]  /*2cb0*/  STG.E desc[UR10][R2.64+0x3008], R6 ;  /* 0x0030080602007986 */ /* 0x000fe8000c10190a */
[----:B------:R-:W-:Y:S01]  /*2cc0*/  STG.E desc[UR10][R2.64+0x300c], R7 ;  /* 0x00300c0702007986 */ /* 0x000fe2000c10190a */
[----:B------:R-:W-:Y:S05]  /*2cd0*/  EXIT ;  /* 0x000000000000794d */ /* 0x000fea0003800000 */
.L_x_5:
[----:B------:R-:W-:-:S00]  /*2ce0*/  BRA `(.L_x_5) ;  /* 0xfffffffc00fc7947 */ /* 0x000fc0000383ffff */
[----:B------:R-:W-:-:S00]  /*2cf0*/  NOP ;  /* 0x0000000000007918 */ /* 0x000fc00000000000 */
        /* <DEDUP_REMOVED lines=8> */
.L_x_6:


//--------------------- .nv.shared.gemm_kernel0   --------------------------
	.section	.nv.shared.gemm_kernel0,"aw",@nobits
	.sectionflags	@""
	.align	4
.nv.shared.gemm_kernel0:
	.zero		33280


//--------------------- .nv.shared.reserved.0     --------------------------
	.section	.nv.shared.reserved.0,"aw",@nobits
	.weak		__nv_reservedSMEM_offset_0_alias
	.size		__nv_reservedSMEM_offset_0_alias, 0, 64
	.other		__nv_reservedSMEM_offset_0_alias,@"STO_CUDA_RESERVED_SHARED STV_DEFAULT"
__nv_reservedSMEM_offset_0_alias:
	.zero		0
	.zero		64


//--------------------- .nv.constant0.gemm_kernel0 --------------------------
	.section	.nv.constant0.gemm_kernel0,"a",@progbits
	.sectionflags	@""
	.align	4
.nv.constant0.gemm_kernel0:
	.zero		920


//--------------------- SYMBOLS --------------------------

	.type		.nv.reservedSmem.offset0,@object
	.size		.nv.reservedSmem.offset0,0x4
	.type		.nv.reservedSmem.cap,@object
	.size		.nv.reservedSmem.cap,0x4
